	.target	sm_100a

	.elftype	@"ET_EXEC"


//--------------------- .note.nv.tkinfo           --------------------------
	.section	.note.nv.tkinfo,"",@"SHT_NOTE"
	.sectionflags	@"SHF_NOTE_NV_TKINFO"
	.tkinfo
        /*0018*/ 	.word	0x00000002
        /*0030*/ 	.string	""
        /*0030*/ 	.string	"ptxas"
        /*0030*/ 	.string	"Cuda compilation tools, release 13.0, V13.0.88"
        /*0030*/ 	.string	"Build cuda_13.0.r13.0/compiler.36424714_0"
        /*0030*/ 	.string	"-arch sm_100a -m 64 "



//--------------------- .note.nv.cuinfo           --------------------------
	.section	.note.nv.cuinfo,"",@"SHT_NOTE"
	.sectionflags	@"SHF_NOTE_NV_CUINFO"
        /*0018*/ 	.short	0x0002
        /*001a*/ 	.short	0x0064
        /*001c*/ 	.short	0x0082
	.zero		2


//--------------------- .nv.info                  --------------------------
	.section	.nv.info,"",@"SHT_CUDA_INFO"
	.align	4


	//----- nvinfo : EIATTR_REGCOUNT
	.align		4
        /*0000*/ 	.byte	0x04, 0x2f
        /*0002*/ 	.short	(.L_12 - .L_11)
	.align		4
.L_11:
        /*0004*/ 	.word	index@(_ZN7cutlass13device_kernelIN5flash19enable_sm80_to_sm89INS1_16FlashAttnFwdSm80INS1_25CollectiveMainloopFwdSm80ILi8ELi1ELb1EN4cute5tupleIJNS5_1CILi128EEENS7_ILi112EEES8_EEELi128ENS_10bfloat16_tEfNS_4arch4Sm80ELb1ELb0ELb0ELb1ELb0ELb1ELb1ELb1EEENS1_21CollectiveEpilogueFwdINS6_IJS8_S8_S9_EEENS6_IJNS7_ILi1EEESH_SH_EEESB_SD_Li256ELb1ELb1ELb1ELb0EEENS1_36VarlenDynamicPersistentTileSchedulerILi128ELi112ELi256ELi256ELb1ELb1ELb0ELb1ELb1ELb1EEEEEEEEEvNT_6ParamsE)
        /*0008*/ 	.word	0x00000004


	//----- nvinfo : EIATTR_FRAME_SIZE
	.align		4
.L_12:
        /*000c*/ 	.byte	0x04, 0x11
        /*000e*/ 	.short	(.L_14 - .L_13)
	.align		4
.L_13:
        /*0010*/ 	.word	index@(_ZN7cutlass13device_kernelIN5flash19enable_sm80_to_sm89INS1_16FlashAttnFwdSm80INS1_25CollectiveMainloopFwdSm80ILi8ELi1ELb1EN4cute5tupleIJNS5_1CILi128EEENS7_ILi112EEES8_EEELi128ENS_10bfloat16_tEfNS_4arch4Sm80ELb1ELb0ELb0ELb1ELb0ELb1ELb1ELb1EEENS1_21CollectiveEpilogueFwdINS6_IJS8_S8_S9_EEENS6_IJNS7_ILi1EEESH_SH_EEESB_SD_Li256ELb1ELb1ELb1ELb0EEENS1_36VarlenDynamicPersistentTileSchedulerILi128ELi112ELi256ELi256ELb1ELb1ELb0ELb1ELb1ELb1EEEEEEEEEvNT_6ParamsE)
        /*0014*/ 	.word	0x00000000


	//----- nvinfo : EIATTR_REGCOUNT
	.align		4
.L_14:
        /*0018*/ 	.byte	0x04, 0x2f
        /*001a*/ 	.short	(.L_16 - .L_15)
	.align		4
.L_15:
        /*001c*/ 	.word	index@(_ZN7cutlass13device_kernelIN5flash19enable_sm80_to_sm89INS1_16FlashAttnFwdSm80INS1_25CollectiveMainloopFwdSm80ILi8ELi1ELb1EN4cute5tupleIJNS5_1CILi128EEENS7_ILi112EEES8_EEELi128ENS_10bfloat16_tEfNS_4arch4Sm80ELb1ELb0ELb0ELb1ELb0ELb0ELb1ELb1EEENS1_21CollectiveEpilogueFwdINS6_IJS8_S8_S9_EEENS6_IJNS7_ILi1EEESH_SH_EEESB_SD_Li256ELb1ELb1ELb1ELb0EEENS1_36VarlenDynamicPersistentTileSchedulerILi128ELi112ELi256ELi256ELb1ELb1ELb0ELb1ELb1ELb1EEEEEEEEEvNT_6ParamsE)
        /*0020*/ 	.word	0x00000004


	//----- nvinfo : EIATTR_FRAME_SIZE
	.align		4
.L_16:
        /*0024*/ 	.byte	0x04, 0x11
        /*0026*/ 	.short	(.L_18 - .L_17)
	.align		4
.L_17:
        /*0028*/ 	.word	index@(_ZN7cutlass13device_kernelIN5flash19enable_sm80_to_sm89INS1_16FlashAttnFwdSm80INS1_25CollectiveMainloopFwdSm80ILi8ELi1ELb1EN4cute5tupleIJNS5_1CILi128EEENS7_ILi112EEES8_EEELi128ENS_10bfloat16_tEfNS_4arch4Sm80ELb1ELb0ELb0ELb1ELb0ELb0ELb1ELb1EEENS1_21CollectiveEpilogueFwdINS6_IJS8_S8_S9_EEENS6_IJNS7_ILi1EEESH_SH_EEESB_SD_Li256ELb1ELb1ELb1ELb0EEENS1_36VarlenDynamicPersistentTileSchedulerILi128ELi112ELi256ELi256ELb1ELb1ELb0ELb1ELb1ELb1EEEEEEEEEvNT_6ParamsE)
        /*002c*/ 	.word	0x00000000


	//----- nvinfo : EIATTR_REGCOUNT
	.align		4
.L_18:
        /*0030*/ 	.byte	0x04, 0x2f
        /*0032*/ 	.short	(.L_20 - .L_19)
	.align		4
.L_19:
        /*0034*/ 	.word	index@(_ZN7cutlass13device_kernelIN5flash19enable_sm80_to_sm89INS1_16FlashAttnFwdSm80INS1_25CollectiveMainloopFwdSm80ILi4ELi1ELb0EN4cute5tupleIJNS5_1CILi128EEENS7_ILi64EEES8_EEELi128ENS_10bfloat16_tEfNS_4arch4Sm80ELb1ELb0ELb0ELb0ELb0ELb0ELb1ELb1EEENS1_21CollectiveEpilogueFwdINS6_IJS8_S8_S9_EEENS6_IJNS7_ILi1EEESH_SH_EEESB_SD_Li128ELb0ELb1ELb1ELb0EEENS1_30DynamicPersistentTileSchedulerILi128ELi128ELb1ELb1ELb0EEEEEEEEEvNT_6ParamsE)
        /*0038*/ 	.word	0x00000004


	//----- nvinfo : EIATTR_FRAME_SIZE
	.align		4
.L_20:
        /*003c*/ 	.byte	0x04, 0x11
        /*003e*/ 	.short	(.L_22 - .L_21)
	.align		4
.L_21:
        /*0040*/ 	.word	index@(_ZN7cutlass13device_kernelIN5flash19enable_sm80_to_sm89INS1_16FlashAttnFwdSm80INS1_25CollectiveMainloopFwdSm80ILi4ELi1ELb0EN4cute5tupleIJNS5_1CILi128EEENS7_ILi64EEES8_EEELi128ENS_10bfloat16_tEfNS_4arch4Sm80ELb1ELb0ELb0ELb0ELb0ELb0ELb1ELb1EEENS1_21CollectiveEpilogueFwdINS6_IJS8_S8_S9_EEENS6_IJNS7_ILi1EEESH_SH_EEESB_SD_Li128ELb0ELb1ELb1ELb0EEENS1_30DynamicPersistentTileSchedulerILi128ELi128ELb1ELb1ELb0EEEEEEEEEvNT_6ParamsE)
        /*0044*/ 	.word	0x00000000


	//----- nvinfo : EIATTR_REGCOUNT
	.align		4
.L_22:
        /*0048*/ 	.byte	0x04, 0x2f
        /*004a*/ 	.short	(.L_24 - .L_23)
	.align		4
.L_23:
        /*004c*/ 	.word	index@(_ZN7cutlass13device_kernelIN5flash19enable_sm80_to_sm89INS1_16FlashAttnFwdSm80INS1_25CollectiveMainloopFwdSm80ILi8ELi1ELb1EN4cute5tupleIJNS5_1CILi128EEENS7_ILi96EEES8_EEELi128ENS_10bfloat16_tEfNS_4arch4Sm80ELb0ELb1ELb0ELb1ELb0ELb1ELb1ELb1EEENS1_21CollectiveEpilogueFwdINS6_IJS8_S8_S9_EEENS6_IJNS7_ILi1EEESH_SH_EEESB_SD_Li256ELb1ELb1ELb1ELb0EEENS1_36VarlenDynamicPersistentTileSchedulerILi128ELi96ELi256ELi256ELb1ELb1ELb0ELb1ELb0ELb1EEEEEEEEEvNT_6ParamsE)
        /*0050*/ 	.word	0x00000004


	//----- nvinfo : EIATTR_FRAME_SIZE
	.align		4
.L_24:
        /*0054*/ 	.byte	0x04, 0x11
        /*0056*/ 	.short	(.L_26 - .L_25)
	.align		4
.L_25:
        /*0058*/ 	.word	index@(_ZN7cutlass13device_kernelIN5flash19enable_sm80_to_sm89INS1_16FlashAttnFwdSm80INS1_25CollectiveMainloopFwdSm80ILi8ELi1ELb1EN4cute5tupleIJNS5_1CILi128EEENS7_ILi96EEES8_EEELi128ENS_10bfloat16_tEfNS_4arch4Sm80ELb0ELb1ELb0ELb1ELb0ELb1ELb1ELb1EEENS1_21CollectiveEpilogueFwdINS6_IJS8_S8_S9_EEENS6_IJNS7_ILi1EEESH_SH_EEESB_SD_Li256ELb1ELb1ELb1ELb0EEENS1_36VarlenDynamicPersistentTileSchedulerILi128ELi96ELi256ELi256ELb1ELb1ELb0ELb1ELb0ELb1EEEEEEEEEvNT_6ParamsE)
        /*005c*/ 	.word	0x00000000


	//----- nvinfo : EIATTR_REGCOUNT
	.align		4
.L_26:
        /*0060*/ 	.byte	0x04, 0x2f
        /*0062*/ 	.short	(.L_28 - .L_27)
	.align		4
.L_27:
        /*0064*/ 	.word	index@(_ZN7cutlass13device_kernelIN5flash19enable_sm80_to_sm89INS1_16FlashAttnFwdSm80INS1_25CollectiveMainloopFwdSm80ILi8ELi1ELb1EN4cute5tupleIJNS5_1CILi128EEENS7_ILi96EEES8_EEELi128ENS_10bfloat16_tEfNS_4arch4Sm80ELb0ELb1ELb0ELb1ELb0ELb0ELb1ELb1EEENS1_21CollectiveEpilogueFwdINS6_IJS8_S8_S9_EEENS6_IJNS7_ILi1EEESH_SH_EEESB_SD_Li256ELb1ELb1ELb1ELb0EEENS1_36VarlenDynamicPersistentTileSchedulerILi128ELi96ELi256ELi256ELb1ELb1ELb0ELb1ELb0ELb1EEEEEEEEEvNT_6ParamsE)
        /*0068*/ 	.word	0x00000004


	//----- nvinfo : EIATTR_FRAME_SIZE
	.align		4
.L_28:
        /*006c*/ 	.byte	0x04, 0x11
        /*006e*/ 	.short	(.L_30 - .L_29)
	.align		4
.L_29:
        /*0070*/ 	.word	index@(_ZN7cutlass13device_kernelIN5flash19enable_sm80_to_sm89INS1_16FlashAttnFwdSm80INS1_25CollectiveMainloopFwdSm80ILi8ELi1ELb1EN4cute5tupleIJNS5_1CILi128EEENS7_ILi96EEES8_EEELi128ENS_10bfloat16_tEfNS_4arch4Sm80ELb0ELb1ELb0ELb1ELb0ELb0ELb1ELb1EEENS1_21CollectiveEpilogueFwdINS6_IJS8_S8_S9_EEENS6_IJNS7_ILi1EEESH_SH_EEESB_SD_Li256ELb1ELb1ELb1ELb0EEENS1_36VarlenDynamicPersistentTileSchedulerILi128ELi96ELi256ELi256ELb1ELb1ELb0ELb1ELb0ELb1EEEEEEEEEvNT_6ParamsE)
        /*0074*/ 	.word	0x00000000


	//----- nvinfo : EIATTR_REGCOUNT
	.align		4
.L_30:
        /*0078*/ 	.byte	0x04, 0x2f
        /*007a*/ 	.short	(.L_32 - .L_31)
	.align		4
.L_31:
        /*007c*/ 	.word	index@(_ZN7cutlass13device_kernelIN5flash19enable_sm80_to_sm89INS1_16FlashAttnFwdSm80INS1_25CollectiveMainloopFwdSm80ILi4ELi1ELb0EN4cute5tupleIJNS5_1CILi128EEENS7_ILi48EEES8_EEELi128ENS_10bfloat16_tEfNS_4arch4Sm80ELb0ELb1ELb0ELb0ELb0ELb0ELb1ELb1EEENS1_21CollectiveEpilogueFwdINS6_IJS8_S8_S9_EEENS6_IJNS7_ILi1EEESH_SH_EEESB_SD_Li128ELb0ELb1ELb1ELb0EEENS1_19SingleTileSchedulerILb0ELb1ELb1ELi128EEEEEEEEEvNT_6ParamsE)
        /*0080*/ 	.word	0x00000004


	//----- nvinfo : EIATTR_FRAME_SIZE
	.align		4
.L_32:
        /*0084*/ 	.byte	0x04, 0x11
        /*0086*/ 	.short	(.L_34 - .L_33)
	.align		4
.L_33:
        /*0088*/ 	.word	index@(_ZN7cutlass13device_kernelIN5flash19enable_sm80_to_sm89INS1_16FlashAttnFwdSm80INS1_25CollectiveMainloopFwdSm80ILi4ELi1ELb0EN4cute5tupleIJNS5_1CILi128EEENS7_ILi48EEES8_EEELi128ENS_10bfloat16_tEfNS_4arch4Sm80ELb0ELb1ELb0ELb0ELb0ELb0ELb1ELb1EEENS1_21CollectiveEpilogueFwdINS6_IJS8_S8_S9_EEENS6_IJNS7_ILi1EEESH_SH_EEESB_SD_Li128ELb0ELb1ELb1ELb0EEENS1_19SingleTileSchedulerILb0ELb1ELb1ELi128EEEEEEEEEvNT_6ParamsE)
        /*008c*/ 	.word	0x00000000


	//----- nvinfo : EIATTR_REGCOUNT
	.align		4
.L_34:
        /*0090*/ 	.byte	0x04, 0x2f
        /*0092*/ 	.short	(.L_36 - .L_35)
	.align		4
.L_35:
        /*0094*/ 	.word	index@(_ZN7cutlass13device_kernelIN5flash19enable_sm80_to_sm89INS1_16FlashAttnFwdSm80INS1_25CollectiveMainloopFwdSm80ILi8ELi1ELb1EN4cute5tupleIJNS5_1CILi128EEENS7_ILi112EEES8_EEELi128ENS_10bfloat16_tEfNS_4arch4Sm80ELb0ELb0ELb0ELb1ELb0ELb1ELb1ELb1EEENS1_21CollectiveEpilogueFwdINS6_IJS8_S8_S9_EEENS6_IJNS7_ILi1EEESH_SH_EEESB_SD_Li256ELb1ELb1ELb1ELb0EEENS1_36VarlenDynamicPersistentTileSchedulerILi128ELi112ELi256ELi256ELb1ELb1ELb0ELb0ELb1ELb1EEEEEEEEEvNT_6ParamsE)
        /*0098*/ 	.word	0x00000004


	//----- nvinfo : EIATTR_FRAME_SIZE
	.align		4
.L_36:
        /*009c*/ 	.byte	0x04, 0x11
        /*009e*/ 	.short	(.L_38 - .L_37)
	.align		4
.L_37:
        /*00a0*/ 	.word	index@(_ZN7cutlass13device_kernelIN5flash19enable_sm80_to_sm89INS1_16FlashAttnFwdSm80INS1_25CollectiveMainloopFwdSm80ILi8ELi1ELb1EN4cute5tupleIJNS5_1CILi128EEENS7_ILi112EEES8_EEELi128ENS_10bfloat16_tEfNS_4arch4Sm80ELb0ELb0ELb0ELb1ELb0ELb1ELb1ELb1EEENS1_21CollectiveEpilogueFwdINS6_IJS8_S8_S9_EEENS6_IJNS7_ILi1EEESH_SH_EEESB_SD_Li256ELb1ELb1ELb1ELb0EEENS1_36VarlenDynamicPersistentTileSchedulerILi128ELi112ELi256ELi256ELb1ELb1ELb0ELb0ELb1ELb1EEEEEEEEEvNT_6ParamsE)
        /*00a4*/ 	.word	0x00000000


	//----- nvinfo : EIATTR_REGCOUNT
	.align		4
.L_38:
        /*00a8*/ 	.byte	0x04, 0x2f
        /*00aa*/ 	.short	(.L_40 - .L_39)
	.align		4
.L_39:
        /*00ac*/ 	.word	index@(_ZN7cutlass13device_kernelIN5flash19enable_sm80_to_sm89INS1_16FlashAttnFwdSm80INS1_25CollectiveMainloopFwdSm80ILi8ELi1ELb1EN4cute5tupleIJNS5_1CILi128EEENS7_ILi112EEES8_EEELi128ENS_10bfloat16_tEfNS_4arch4Sm80ELb0ELb0ELb0ELb1ELb0ELb0ELb1ELb1EEENS1_21CollectiveEpilogueFwdINS6_IJS8_S8_S9_EEENS6_IJNS7_ILi1EEESH_SH_EEESB_SD_Li256ELb1ELb1ELb1ELb0EEENS1_36VarlenDynamicPersistentTileSchedulerILi128ELi112ELi256ELi256ELb1ELb1ELb0ELb0ELb1ELb1EEEEEEEEEvNT_6ParamsE)
        /*00b0*/ 	.word	0x00000004


	//----- nvinfo : EIATTR_FRAME_SIZE
	.align		4
.L_40:
        /*00b4*/ 	.byte	0x04, 0x11
        /*00b6*/ 	.short	(.L_42 - .L_41)
	.align		4
.L_41:
        /*00b8*/ 	.word	index@(_ZN7cutlass13device_kernelIN5flash19enable_sm80_to_sm89INS1_16FlashAttnFwdSm80INS1_25CollectiveMainloopFwdSm80ILi8ELi1ELb1EN4cute5tupleIJNS5_1CILi128EEENS7_ILi112EEES8_EEELi128ENS_10bfloat16_tEfNS_4arch4Sm80ELb0ELb0ELb0ELb1ELb0ELb0ELb1ELb1EEENS1_21CollectiveEpilogueFwdINS6_IJS8_S8_S9_EEENS6_IJNS7_ILi1EEESH_SH_EEESB_SD_Li256ELb1ELb1ELb1ELb0EEENS1_36VarlenDynamicPersistentTileSchedulerILi128ELi112ELi256ELi256ELb1ELb1ELb0ELb0ELb1ELb1EEEEEEEEEvNT_6ParamsE)
        /*00bc*/ 	.word	0x00000000


	//----- nvinfo : EIATTR_REGCOUNT
	.align		4
.L_42:
        /*00c0*/ 	.byte	0x04, 0x2f
        /*00c2*/ 	.short	(.L_44 - .L_43)
	.align		4
.L_43:
        /*00c4*/ 	.word	index@(_ZN7cutlass13device_kernelIN5flash19enable_sm80_to_sm89INS1_16FlashAttnFwdSm80INS1_25CollectiveMainloopFwdSm80ILi4ELi1ELb0EN4cute5tupleIJNS5_1CILi128EEENS7_ILi64EEES8_EEELi128ENS_10bfloat16_tEfNS_4arch4Sm80ELb0ELb0ELb0ELb0ELb0ELb0ELb1ELb1EEENS1_21CollectiveEpilogueFwdINS6_IJS8_S8_S9_EEENS6_IJNS7_ILi1EEESH_SH_EEESB_SD_Li128ELb0ELb1ELb1ELb0EEENS1_19SingleTileSchedulerILb0ELb1ELb1ELi128EEEEEEEEEvNT_6ParamsE)
        /*00c8*/ 	.word	0x00000004


	//----- nvinfo : EIATTR_FRAME_SIZE
	.align		4
.L_44:
        /*00cc*/ 	.byte	0x04, 0x11
        /*00ce*/ 	.short	(.L_46 - .L_45)
	.align		4
.L_45:
        /*00d0*/ 	.word	index@(_ZN7cutlass13device_kernelIN5flash19enable_sm80_to_sm89INS1_16FlashAttnFwdSm80INS1_25CollectiveMainloopFwdSm80ILi4ELi1ELb0EN4cute5tupleIJNS5_1CILi128EEENS7_ILi64EEES8_EEELi128ENS_10bfloat16_tEfNS_4arch4Sm80ELb0ELb0ELb0ELb0ELb0ELb0ELb1ELb1EEENS1_21CollectiveEpilogueFwdINS6_IJS8_S8_S9_EEENS6_IJNS7_ILi1EEESH_SH_EEESB_SD_Li128ELb0ELb1ELb1ELb0EEENS1_19SingleTileSchedulerILb0ELb1ELb1ELi128EEEEEEEEEvNT_6ParamsE)
        /*00d4*/ 	.word	0x00000000


	//----- nvinfo : EIATTR_REGCOUNT
	.align		4
.L_46:
        /*00d8*/ 	.byte	0x04, 0x2f
        /*00da*/ 	.short	(.L_48 - .L_47)
	.align		4
.L_47:
        /*00dc*/ 	.word	index@(_ZN7cutlass13device_kernelIN5flash19enable_sm80_to_sm89INS1_16FlashAttnFwdSm80INS1_25CollectiveMainloopFwdSm80ILi8ELi1ELb1EN4cute5tupleIJNS5_1CILi128EEES8_S8_EEELi128ENS_10bfloat16_tEfNS_4arch4Sm80ELb1ELb0ELb0ELb0ELb0ELb0ELb1ELb1EEENS1_21CollectiveEpilogueFwdIS9_NS6_IJNS7_ILi1EEESF_SF_EEESA_SC_Li256ELb0ELb1ELb1ELb0EEENS1_30DynamicPersistentTileSchedulerILi256ELi256ELb1ELb1ELb0EEEEEEEEEvNT_6ParamsE)
        /*00e0*/ 	.word	0x00000004


	//----- nvinfo : EIATTR_FRAME_SIZE
	.align		4
.L_48:
        /*00e4*/ 	.byte	0x04, 0x11
        /*00e6*/ 	.short	(.L_50 - .L_49)
	.align		4
.L_49:
        /*00e8*/ 	.word	index@(_ZN7cutlass13device_kernelIN5flash19enable_sm80_to_sm89INS1_16FlashAttnFwdSm80INS1_25CollectiveMainloopFwdSm80ILi8ELi1ELb1EN4cute5tupleIJNS5_1CILi128EEES8_S8_EEELi128ENS_10bfloat16_tEfNS_4arch4Sm80ELb1ELb0ELb0ELb0ELb0ELb0ELb1ELb1EEENS1_21CollectiveEpilogueFwdIS9_NS6_IJNS7_ILi1EEESF_SF_EEESA_SC_Li256ELb0ELb1ELb1ELb0EEENS1_30DynamicPersistentTileSchedulerILi256ELi256ELb1ELb1ELb0EEEEEEEEEvNT_6ParamsE)
        /*00ec*/ 	.word	0x00000000


	//----- nvinfo : EIATTR_REGCOUNT
	.align		4
.L_50:
        /*00f0*/ 	.byte	0x04, 0x2f
        /*00f2*/ 	.short	(.L_52 - .L_51)
	.align		4
.L_51:
        /*00f4*/ 	.word	index@(_ZN7cutlass13device_kernelIN5flash19enable_sm80_to_sm89INS1_16FlashAttnFwdSm80INS1_25CollectiveMainloopFwdSm80ILi8ELi1ELb1EN4cute5tupleIJNS5_1CILi128EEENS7_ILi96EEES8_EEELi128ENS_10bfloat16_tEfNS_4arch4Sm80ELb0ELb1ELb0ELb0ELb0ELb0ELb1ELb1EEENS1_21CollectiveEpilogueFwdINS6_IJS8_S8_S9_EEENS6_IJNS7_ILi1EEESH_SH_EEESB_SD_Li256ELb0ELb1ELb1ELb0EEENS1_19SingleTileSchedulerILb0ELb1ELb1ELi128EEEEEEEEEvNT_6ParamsE)
        /*00f8*/ 	.word	0x00000004


	//----- nvinfo : EIATTR_FRAME_SIZE
	.align		4
.L_52:
        /*00fc*/ 	.byte	0x04, 0x11
        /*00fe*/ 	.short	(.L_54 - .L_53)
	.align		4
.L_53:
        /*0100*/ 	.word	index@(_ZN7cutlass13device_kernelIN5flash19enable_sm80_to_sm89INS1_16FlashAttnFwdSm80INS1_25CollectiveMainloopFwdSm80ILi8ELi1ELb1EN4cute5tupleIJNS5_1CILi128EEENS7_ILi96EEES8_EEELi128ENS_10bfloat16_tEfNS_4arch4Sm80ELb0ELb1ELb0ELb0ELb0ELb0ELb1ELb1EEENS1_21CollectiveEpilogueFwdINS6_IJS8_S8_S9_EEENS6_IJNS7_ILi1EEESH_SH_EEESB_SD_Li256ELb0ELb1ELb1ELb0EEENS1_19SingleTileSchedulerILb0ELb1ELb1ELi128EEEEEEEEEvNT_6ParamsE)
        /*0104*/ 	.word	0x00000000


	//----- nvinfo : EIATTR_REGCOUNT
	.align		4
.L_54:
        /*0108*/ 	.byte	0x04, 0x2f
        /*010a*/ 	.short	(.L_56 - .L_55)
	.align		4
.L_55:
        /*010c*/ 	.word	index@(_ZN7cutlass13device_kernelIN5flash19enable_sm80_to_sm89INS1_16FlashAttnFwdSm80INS1_25CollectiveMainloopFwdSm80ILi8ELi1ELb1EN4cute5tupleIJNS5_1CILi128EEES8_S8_EEELi128ENS_10bfloat16_tEfNS_4arch4Sm80ELb0ELb0ELb0ELb0ELb0ELb0ELb1ELb1EEENS1_21CollectiveEpilogueFwdIS9_NS6_IJNS7_ILi1EEESF_SF_EEESA_SC_Li256ELb0ELb1ELb1ELb0EEENS1_19SingleTileSchedulerILb0ELb1ELb1ELi128EEEEEEEEEvNT_6ParamsE)
        /*0110*/ 	.word	0x00000004


	//----- nvinfo : EIATTR_FRAME_SIZE
	.align		4
.L_56:
        /*0114*/ 	.byte	0x04, 0x11
        /*0116*/ 	.short	(.L_58 - .L_57)
	.align		4
.L_57:
        /*0118*/ 	.word	index@(_ZN7cutlass13device_kernelIN5flash19enable_sm80_to_sm89INS1_16FlashAttnFwdSm80INS1_25CollectiveMainloopFwdSm80ILi8ELi1ELb1EN4cute5tupleIJNS5_1CILi128EEES8_S8_EEELi128ENS_10bfloat16_tEfNS_4arch4Sm80ELb0ELb0ELb0ELb0ELb0ELb0ELb1ELb1EEENS1_21CollectiveEpilogueFwdIS9_NS6_IJNS7_ILi1EEESF_SF_EEESA_SC_Li256ELb0ELb1ELb1ELb0EEENS1_19SingleTileSchedulerILb0ELb1ELb1ELi128EEEEEEEEEvNT_6ParamsE)
        /*011c*/ 	.word	0x00000000


	//----- nvinfo : EIATTR_REGCOUNT
	.align		4
.L_58:
        /*0120*/ 	.byte	0x04, 0x2f
        /*0122*/ 	.short	(.L_60 - .L_59)
	.align		4
.L_59:
        /*0124*/ 	.word	index@(_ZN7cutlass13device_kernelIN5flash19enable_sm80_to_sm89INS1_16FlashAttnFwdSm80INS1_25CollectiveMainloopFwdSm80ILi8ELi1ELb1EN4cute5tupleIJNS5_1CILi128EEENS7_ILi112EEES8_EEELi128ENS_10bfloat16_tEfNS_4arch4Sm80ELb1ELb0ELb1ELb1ELb0ELb1ELb1ELb1EEENS1_21CollectiveEpilogueFwdINS6_IJS8_S8_S9_EEENS6_IJNS7_ILi1EEESH_SH_EEESB_SD_Li256ELb1ELb1ELb1ELb0EEENS1_36VarlenDynamicPersistentTileSchedulerILi128ELi112ELi256ELi256ELb1ELb1ELb0ELb1ELb1ELb1EEEEEEEEEvNT_6ParamsE)
        /*0128*/ 	.word	0x00000004


	//----- nvinfo : EIATTR_FRAME_SIZE
	.align		4
.L_60:
        /*012c*/ 	.byte	0x04, 0x11
        /*012e*/ 	.short	(.L_62 - .L_61)
	.align		4
.L_61:
        /*0130*/ 	.word	index@(_ZN7cutlass13device_kernelIN5flash19enable_sm80_to_sm89INS1_16FlashAttnFwdSm80INS1_25CollectiveMainloopFwdSm80ILi8ELi1ELb1EN4cute5tupleIJNS5_1CILi128EEENS7_ILi112EEES8_EEELi128ENS_10bfloat16_tEfNS_4arch4Sm80ELb1ELb0ELb1ELb1ELb0ELb1ELb1ELb1EEENS1_21CollectiveEpilogueFwdINS6_IJS8_S8_S9_EEENS6_IJNS7_ILi1EEESH_SH_EEESB_SD_Li256ELb1ELb1ELb1ELb0EEENS1_36VarlenDynamicPersistentTileSchedulerILi128ELi112ELi256ELi256ELb1ELb1ELb0ELb1ELb1ELb1EEEEEEEEEvNT_6ParamsE)
        /*0134*/ 	.word	0x00000000


	//----- nvinfo : EIATTR_REGCOUNT
	.align		4
.L_62:
        /*0138*/ 	.byte	0x04, 0x2f
        /*013a*/ 	.short	(.L_64 - .L_63)
	.align		4
.L_63:
        /*013c*/ 	.word	index@(_ZN7cutlass13device_kernelIN5flash19enable_sm80_to_sm89INS1_16FlashAttnFwdSm80INS1_25CollectiveMainloopFwdSm80ILi8ELi1ELb1EN4cute5tupleIJNS5_1CILi128EEENS7_ILi112EEES8_EEELi128ENS_10bfloat16_tEfNS_4arch4Sm80ELb1ELb0ELb1ELb1ELb0ELb0ELb1ELb1EEENS1_21CollectiveEpilogueFwdINS6_IJS8_S8_S9_EEENS6_IJNS7_ILi1EEESH_SH_EEESB_SD_Li256ELb1ELb1ELb1ELb0EEENS1_36VarlenDynamicPersistentTileSchedulerILi128ELi112ELi256ELi256ELb1ELb1ELb0ELb1ELb1ELb1EEEEEEEEEvNT_6ParamsE)
        /*0140*/ 	.word	0x00000004


	//----- nvinfo : EIATTR_FRAME_SIZE
	.align		4
.L_64:
        /*0144*/ 	.byte	0x04, 0x11
        /*0146*/ 	.short	(.L_66 - .L_65)
	.align		4
.L_65:
        /*0148*/ 	.word	index@(_ZN7cutlass13device_kernelIN5flash19enable_sm80_to_sm89INS1_16FlashAttnFwdSm80INS1_25CollectiveMainloopFwdSm80ILi8ELi1ELb1EN4cute5tupleIJNS5_1CILi128EEENS7_ILi112EEES8_EEELi128ENS_10bfloat16_tEfNS_4arch4Sm80ELb1ELb0ELb1ELb1ELb0ELb0ELb1ELb1EEENS1_21CollectiveEpilogueFwdINS6_IJS8_S8_S9_EEENS6_IJNS7_ILi1EEESH_SH_EEESB_SD_Li256ELb1ELb1ELb1ELb0EEENS1_36VarlenDynamicPersistentTileSchedulerILi128ELi112ELi256ELi256ELb1ELb1ELb0ELb1ELb1ELb1EEEEEEEEEvNT_6ParamsE)
        /*014c*/ 	.word	0x00000000


	//----- nvinfo : EIATTR_REGCOUNT
	.align		4
.L_66:
        /*0150*/ 	.byte	0x04, 0x2f
        /*0152*/ 	.short	(.L_68 - .L_67)
	.align		4
.L_67:
        /*0154*/ 	.word	index@(_ZN7cutlass13device_kernelIN5flash19enable_sm80_to_sm89INS1_16FlashAttnFwdSm80INS1_25CollectiveMainloopFwdSm80ILi4ELi1ELb0EN4cute5tupleIJNS5_1CILi128EEENS7_ILi64EEES8_EEELi128ENS_10bfloat16_tEfNS_4arch4Sm80ELb1ELb0ELb1ELb0ELb0ELb0ELb1ELb1EEENS1_21CollectiveEpilogueFwdINS6_IJS8_S8_S9_EEENS6_IJNS7_ILi1EEESH_SH_EEESB_SD_Li128ELb0ELb1ELb1ELb0EEENS1_30DynamicPersistentTileSchedulerILi128ELi128ELb1ELb1ELb0EEEEEEEEEvNT_6ParamsE)
        /*0158*/ 	.word	0x00000004


	//----- nvinfo : EIATTR_FRAME_SIZE
	.align		4
.L_68:
        /*015c*/ 	.byte	0x04, 0x11
        /*015e*/ 	.short	(.L_70 - .L_69)
	.align		4
.L_69:
        /*0160*/ 	.word	index@(_ZN7cutlass13device_kernelIN5flash19enable_sm80_to_sm89INS1_16FlashAttnFwdSm80INS1_25CollectiveMainloopFwdSm80ILi4ELi1ELb0EN4cute5tupleIJNS5_1CILi128EEENS7_ILi64EEES8_EEELi128ENS_10bfloat16_tEfNS_4arch4Sm80ELb1ELb0ELb1ELb0ELb0ELb0ELb1ELb1EEENS1_21CollectiveEpilogueFwdINS6_IJS8_S8_S9_EEENS6_IJNS7_ILi1EEESH_SH_EEESB_SD_Li128ELb0ELb1ELb1ELb0EEENS1_30DynamicPersistentTileSchedulerILi128ELi128ELb1ELb1ELb0EEEEEEEEEvNT_6ParamsE)
        /*0164*/ 	.word	0x00000000


	//----- nvinfo : EIATTR_REGCOUNT
	.align		4
.L_70:
        /*0168*/ 	.byte	0x04, 0x2f
        /*016a*/ 	.short	(.L_72 - .L_71)
	.align		4
.L_71:
        /*016c*/ 	.word	index@(_ZN7cutlass13device_kernelIN5flash19enable_sm80_to_sm89INS1_16FlashAttnFwdSm80INS1_25CollectiveMainloopFwdSm80ILi8ELi1ELb1EN4cute5tupleIJNS5_1CILi128EEENS7_ILi96EEES8_EEELi128ENS_10bfloat16_tEfNS_4arch4Sm80ELb0ELb1ELb1ELb1ELb0ELb1ELb1ELb1EEENS1_21CollectiveEpilogueFwdINS6_IJS8_S8_S9_EEENS6_IJNS7_ILi1EEESH_SH_EEESB_SD_Li256ELb1ELb1ELb1ELb0EEENS1_36VarlenDynamicPersistentTileSchedulerILi128ELi96ELi256ELi256ELb1ELb1ELb0ELb1ELb0ELb1EEEEEEEEEvNT_6ParamsE)
        /*0170*/ 	.word	0x00000004


	//----- nvinfo : EIATTR_FRAME_SIZE
	.align		4
.L_72:
        /*0174*/ 	.byte	0x04, 0x11
        /*0176*/ 	.short	(.L_74 - .L_73)
	.align		4
.L_73:
        /*0178*/ 	.word	index@(_ZN7cutlass13device_kernelIN5flash19enable_sm80_to_sm89INS1_16FlashAttnFwdSm80INS1_25CollectiveMainloopFwdSm80ILi8ELi1ELb1EN4cute5tupleIJNS5_1CILi128EEENS7_ILi96EEES8_EEELi128ENS_10bfloat16_tEfNS_4arch4Sm80ELb0ELb1ELb1ELb1ELb0ELb1ELb1ELb1EEENS1_21CollectiveEpilogueFwdINS6_IJS8_S8_S9_EEENS6_IJNS7_ILi1EEESH_SH_EEESB_SD_Li256ELb1ELb1ELb1ELb0EEENS1_36VarlenDynamicPersistentTileSchedulerILi128ELi96ELi256ELi256ELb1ELb1ELb0ELb1ELb0ELb1EEEEEEEEEvNT_6ParamsE)
        /*017c*/ 	.word	0x00000000


	//----- nvinfo : EIATTR_REGCOUNT
	.align		4
.L_74:
        /*0180*/ 	.byte	0x04, 0x2f
        /*0182*/ 	.short	(.L_76 - .L_75)
	.align		4
.L_75:
        /*0184*/ 	.word	index@(_ZN7cutlass13device_kernelIN5flash19enable_sm80_to_sm89INS1_16FlashAttnFwdSm80INS1_25CollectiveMainloopFwdSm80ILi8ELi1ELb1EN4cute5tupleIJNS5_1CILi128EEENS7_ILi96EEES8_EEELi128ENS_10bfloat16_tEfNS_4arch4Sm80ELb0ELb1ELb1ELb1ELb0ELb0ELb1ELb1EEENS1_21CollectiveEpilogueFwdINS6_IJS8_S8_S9_EEENS6_IJNS7_ILi1EEESH_SH_EEESB_SD_Li256ELb1ELb1ELb1ELb0EEENS1_36VarlenDynamicPersistentTileSchedulerILi128ELi96ELi256ELi256ELb1ELb1ELb0ELb1ELb0ELb1EEEEEEEEEvNT_6ParamsE)
        /*0188*/ 	.word	0x00000004


	//----- nvinfo : EIATTR_FRAME_SIZE
	.align		4
.L_76:
        /*018c*/ 	.byte	0x04, 0x11
        /*018e*/ 	.short	(.L_78 - .L_77)
	.align		4
.L_77:
        /*0190*/ 	.word	index@(_ZN7cutlass13device_kernelIN5flash19enable_sm80_to_sm89INS1_16FlashAttnFwdSm80INS1_25CollectiveMainloopFwdSm80ILi8ELi1ELb1EN4cute5tupleIJNS5_1CILi128EEENS7_ILi96EEES8_EEELi128ENS_10bfloat16_tEfNS_4arch4Sm80ELb0ELb1ELb1ELb1ELb0ELb0ELb1ELb1EEENS1_21CollectiveEpilogueFwdINS6_IJS8_S8_S9_EEENS6_IJNS7_ILi1EEESH_SH_EEESB_SD_Li256ELb1ELb1ELb1ELb0EEENS1_36VarlenDynamicPersistentTileSchedulerILi128ELi96ELi256ELi256ELb1ELb1ELb0ELb1ELb0ELb1EEEEEEEEEvNT_6ParamsE)
        /*0194*/ 	.word	0x00000000


	//----- nvinfo : EIATTR_REGCOUNT
	.align		4
.L_78:
        /*0198*/ 	.byte	0x04, 0x2f
        /*019a*/ 	.short	(.L_80 - .L_79)
	.align		4
.L_79:
        /*019c*/ 	.word	index@(_ZN7cutlass13device_kernelIN5flash19enable_sm80_to_sm89INS1_16FlashAttnFwdSm80INS1_25CollectiveMainloopFwdSm80ILi4ELi1ELb0EN4cute5tupleIJNS5_1CILi128EEENS7_ILi48EEES8_EEELi128ENS_10bfloat16_tEfNS_4arch4Sm80ELb0ELb1ELb1ELb0ELb0ELb0ELb1ELb1EEENS1_21CollectiveEpilogueFwdINS6_IJS8_S8_S9_EEENS6_IJNS7_ILi1EEESH_SH_EEESB_SD_Li128ELb0ELb1ELb1ELb0EEENS1_19SingleTileSchedulerILb0ELb1ELb1ELi128EEEEEEEEEvNT_6ParamsE)
        /*01a0*/ 	.word	0x00000004


	//----- nvinfo : EIATTR_FRAME_SIZE
	.align		4
.L_80:
        /*01a4*/ 	.byte	0x04, 0x11
        /*01a6*/ 	.short	(.L_82 - .L_81)
	.align		4
.L_81:
        /*01a8*/ 	.word	index@(_ZN7cutlass13device_kernelIN5flash19enable_sm80_to_sm89INS1_16FlashAttnFwdSm80INS1_25CollectiveMainloopFwdSm80ILi4ELi1ELb0EN4cute5tupleIJNS5_1CILi128EEENS7_ILi48EEES8_EEELi128ENS_10bfloat16_tEfNS_4arch4Sm80ELb0ELb1ELb1ELb0ELb0ELb0ELb1ELb1EEENS1_21CollectiveEpilogueFwdINS6_IJS8_S8_S9_EEENS6_IJNS7_ILi1EEESH_SH_EEESB_SD_Li128ELb0ELb1ELb1ELb0EEENS1_19SingleTileSchedulerILb0ELb1ELb1ELi128EEEEEEEEEvNT_6ParamsE)
        /*01ac*/ 	.word	0x00000000


	//----- nvinfo : EIATTR_REGCOUNT
	.align		4
.L_82:
        /*01b0*/ 	.byte	0x04, 0x2f
        /*01b2*/ 	.short	(.L_84 - .L_83)
	.align		4
.L_83:
        /*01b4*/ 	.word	index@(_ZN7cutlass13device_kernelIN5flash19enable_sm80_to_sm89INS1_16FlashAttnFwdSm80INS1_25CollectiveMainloopFwdSm80ILi8ELi1ELb1EN4cute5tupleIJNS5_1CILi128EEENS7_ILi112EEES8_EEELi128ENS_10bfloat16_tEfNS_4arch4Sm80ELb0ELb0ELb1ELb1ELb0ELb1ELb1ELb1EEENS1_21CollectiveEpilogueFwdINS6_IJS8_S8_S9_EEENS6_IJNS7_ILi1EEESH_SH_EEESB_SD_Li256ELb1ELb1ELb1ELb0EEENS1_36VarlenDynamicPersistentTileSchedulerILi128ELi112ELi256ELi256ELb1ELb1ELb0ELb0ELb1ELb1EEEEEEEEEvNT_6ParamsE)
        /*01b8*/ 	.word	0x00000004


	//----- nvinfo : EIATTR_FRAME_SIZE
	.align		4
.L_84:
        /*01bc*/ 	.byte	0x04, 0x11
        /*01be*/ 	.short	(.L_86 - .L_85)
	.align		4
.L_85:
        /*01c0*/ 	.word	index@(_ZN7cutlass13device_kernelIN5flash19enable_sm80_to_sm89INS1_16FlashAttnFwdSm80INS1_25CollectiveMainloopFwdSm80ILi8ELi1ELb1EN4cute5tupleIJNS5_1CILi128EEENS7_ILi112EEES8_EEELi128ENS_10bfloat16_tEfNS_4arch4Sm80ELb0ELb0ELb1ELb1ELb0ELb1ELb1ELb1EEENS1_21CollectiveEpilogueFwdINS6_IJS8_S8_S9_EEENS6_IJNS7_ILi1EEESH_SH_EEESB_SD_Li256ELb1ELb1ELb1ELb0EEENS1_36VarlenDynamicPersistentTileSchedulerILi128ELi112ELi256ELi256ELb1ELb1ELb0ELb0ELb1ELb1EEEEEEEEEvNT_6ParamsE)
        /*01c4*/ 	.word	0x00000000


	//----- nvinfo : EIATTR_REGCOUNT
	.align		4
.L_86:
        /*01c8*/ 	.byte	0x04, 0x2f
        /*01ca*/ 	.short	(.L_88 - .L_87)
	.align		4
.L_87:
        /*01cc*/ 	.word	index@(_ZN7cutlass13device_kernelIN5flash19enable_sm80_to_sm89INS1_16FlashAttnFwdSm80INS1_25CollectiveMainloopFwdSm80ILi8ELi1ELb1EN4cute5tupleIJNS5_1CILi128EEENS7_ILi112EEES8_EEELi128ENS_10bfloat16_tEfNS_4arch4Sm80ELb0ELb0ELb1ELb1ELb0ELb0ELb1ELb1EEENS1_21CollectiveEpilogueFwdINS6_IJS8_S8_S9_EEENS6_IJNS7_ILi1EEESH_SH_EEESB_SD_Li256ELb1ELb1ELb1ELb0EEENS1_36VarlenDynamicPersistentTileSchedulerILi128ELi112ELi256ELi256ELb1ELb1ELb0ELb0ELb1ELb1EEEEEEEEEvNT_6ParamsE)
        /*01d0*/ 	.word	0x00000004


	//----- nvinfo : EIATTR_FRAME_SIZE
	.align		4
.L_88:
        /*01d4*/ 	.byte	0x04, 0x11
        /*01d6*/ 	.short	(.L_90 - .L_89)
	.align		4
.L_89:
        /*01d8*/ 	.word	index@(_ZN7cutlass13device_kernelIN5flash19enable_sm80_to_sm89INS1_16FlashAttnFwdSm80INS1_25CollectiveMainloopFwdSm80ILi8ELi1ELb1EN4cute5tupleIJNS5_1CILi128EEENS7_ILi112EEES8_EEELi128ENS_10bfloat16_tEfNS_4arch4Sm80ELb0ELb0ELb1ELb1ELb0ELb0ELb1ELb1EEENS1_21CollectiveEpilogueFwdINS6_IJS8_S8_S9_EEENS6_IJNS7_ILi1EEESH_SH_EEESB_SD_Li256ELb1ELb1ELb1ELb0EEENS1_36VarlenDynamicPersistentTileSchedulerILi128ELi112ELi256ELi256ELb1ELb1ELb0ELb0ELb1ELb1EEEEEEEEEvNT_6ParamsE)
        /*01dc*/ 	.word	0x00000000


	//----- nvinfo : EIATTR_REGCOUNT
	.align		4
.L_90:
        /*01e0*/ 	.byte	0x04, 0x2f
        /*01e2*/ 	.short	(.L_92 - .L_91)
	.align		4
.L_91:
        /*01e4*/ 	.word	index@(_ZN7cutlass13device_kernelIN5flash19enable_sm80_to_sm89INS1_16FlashAttnFwdSm80INS1_25CollectiveMainloopFwdSm80ILi4ELi1ELb0EN4cute5tupleIJNS5_1CILi128EEENS7_ILi64EEES8_EEELi128ENS_10bfloat16_tEfNS_4arch4Sm80ELb0ELb0ELb1ELb0ELb0ELb0ELb1ELb1EEENS1_21CollectiveEpilogueFwdINS6_IJS8_S8_S9_EEENS6_IJNS7_ILi1EEESH_SH_EEESB_SD_Li128ELb0ELb1ELb1ELb0EEENS1_19SingleTileSchedulerILb0ELb1ELb1ELi128EEEEEEEEEvNT_6ParamsE)
        /*01e8*/ 	.word	0x00000004


	//----- nvinfo : EIATTR_FRAME_SIZE
	.align		4
.L_92:
        /*01ec*/ 	.byte	0x04, 0x11
        /*01ee*/ 	.short	(.L_94 - .L_93)
	.align		4
.L_93:
        /*01f0*/ 	.word	index@(_ZN7cutlass13device_kernelIN5flash19enable_sm80_to_sm89INS1_16FlashAttnFwdSm80INS1_25CollectiveMainloopFwdSm80ILi4ELi1ELb0EN4cute5tupleIJNS5_1CILi128EEENS7_ILi64EEES8_EEELi128ENS_10bfloat16_tEfNS_4arch4Sm80ELb0ELb0ELb1ELb0ELb0ELb0ELb1ELb1EEENS1_21CollectiveEpilogueFwdINS6_IJS8_S8_S9_EEENS6_IJNS7_ILi1EEESH_SH_EEESB_SD_Li128ELb0ELb1ELb1ELb0EEENS1_19SingleTileSchedulerILb0ELb1ELb1ELi128EEEEEEEEEvNT_6ParamsE)
        /*01f4*/ 	.word	0x00000000


	//----- nvinfo : EIATTR_REGCOUNT
	.align		4
.L_94:
        /*01f8*/ 	.byte	0x04, 0x2f
        /*01fa*/ 	.short	(.L_96 - .L_95)
	.align		4
.L_95:
        /*01fc*/ 	.word	index@(_ZN7cutlass13device_kernelIN5flash19enable_sm80_to_sm89INS1_16FlashAttnFwdSm80INS1_25CollectiveMainloopFwdSm80ILi8ELi1ELb1EN4cute5tupleIJNS5_1CILi128EEES8_S8_EEELi128ENS_10bfloat16_tEfNS_4arch4Sm80ELb1ELb0ELb1ELb0ELb0ELb0ELb1ELb1EEENS1_21CollectiveEpilogueFwdIS9_NS6_IJNS7_ILi1EEESF_SF_EEESA_SC_Li256ELb0ELb1ELb1ELb0EEENS1_30DynamicPersistentTileSchedulerILi256ELi256ELb1ELb1ELb0EEEEEEEEEvNT_6ParamsE)
        /*0200*/ 	.word	0x00000004


	//----- nvinfo : EIATTR_FRAME_SIZE
	.align		4
.L_96:
        /*0204*/ 	.byte	0x04, 0x11
        /*0206*/ 	.short	(.L_98 - .L_97)
	.align		4
.L_97:
        /*0208*/ 	.word	index@(_ZN7cutlass13device_kernelIN5flash19enable_sm80_to_sm89INS1_16FlashAttnFwdSm80INS1_25CollectiveMainloopFwdSm80ILi8ELi1ELb1EN4cute5tupleIJNS5_1CILi128EEES8_S8_EEELi128ENS_10bfloat16_tEfNS_4arch4Sm80ELb1ELb0ELb1ELb0ELb0ELb0ELb1ELb1EEENS1_21CollectiveEpilogueFwdIS9_NS6_IJNS7_ILi1EEESF_SF_EEESA_SC_Li256ELb0ELb1ELb1ELb0EEENS1_30DynamicPersistentTileSchedulerILi256ELi256ELb1ELb1ELb0EEEEEEEEEvNT_6ParamsE)
        /*020c*/ 	.word	0x00000000


	//----- nvinfo : EIATTR_REGCOUNT
	.align		4
.L_98:
        /*0210*/ 	.byte	0x04, 0x2f
        /*0212*/ 	.short	(.L_100 - .L_99)
	.align		4
.L_99:
        /*0214*/ 	.word	index@(_ZN7cutlass13device_kernelIN5flash19enable_sm80_to_sm89INS1_16FlashAttnFwdSm80INS1_25CollectiveMainloopFwdSm80ILi8ELi1ELb1EN4cute5tupleIJNS5_1CILi128EEENS7_ILi96EEES8_EEELi128ENS_10bfloat16_tEfNS_4arch4Sm80ELb0ELb1ELb1ELb0ELb0ELb0ELb1ELb1EEENS1_21CollectiveEpilogueFwdINS6_IJS8_S8_S9_EEENS6_IJNS7_ILi1EEESH_SH_EEESB_SD_Li256ELb0ELb1ELb1ELb0EEENS1_19SingleTileSchedulerILb0ELb1ELb1ELi128EEEEEEEEEvNT_6ParamsE)
        /*0218*/ 	.word	0x00000004


	//----- nvinfo : EIATTR_FRAME_SIZE
	.align		4
.L_100:
        /*021c*/ 	.byte	0x04, 0x11
        /*021e*/ 	.short	(.L_102 - .L_101)
	.align		4
.L_101:
        /*0220*/ 	.word	index@(_ZN7cutlass13device_kernelIN5flash19enable_sm80_to_sm89INS1_16FlashAttnFwdSm80INS1_25CollectiveMainloopFwdSm80ILi8ELi1ELb1EN4cute5tupleIJNS5_1CILi128EEENS7_ILi96EEES8_EEELi128ENS_10bfloat16_tEfNS_4arch4Sm80ELb0ELb1ELb1ELb0ELb0ELb0ELb1ELb1EEENS1_21CollectiveEpilogueFwdINS6_IJS8_S8_S9_EEENS6_IJNS7_ILi1EEESH_SH_EEESB_SD_Li256ELb0ELb1ELb1ELb0EEENS1_19SingleTileSchedulerILb0ELb1ELb1ELi128EEEEEEEEEvNT_6ParamsE)
        /*0224*/ 	.word	0x00000000


	//----- nvinfo : EIATTR_REGCOUNT
	.align		4
.L_102:
        /*0228*/ 	.byte	0x04, 0x2f
        /*022a*/ 	.short	(.L_104 - .L_103)
	.align		4
.L_103:
        /*022c*/ 	.word	index@(_ZN7cutlass13device_kernelIN5flash19enable_sm80_to_sm89INS1_16FlashAttnFwdSm80INS1_25CollectiveMainloopFwdSm80ILi8ELi1ELb1EN4cute5tupleIJNS5_1CILi128EEES8_S8_EEELi128ENS_10bfloat16_tEfNS_4arch4Sm80ELb0ELb0ELb1ELb0ELb0ELb0ELb1ELb1EEENS1_21CollectiveEpilogueFwdIS9_NS6_IJNS7_ILi1EEESF_SF_EEESA_SC_Li256ELb0ELb1ELb1ELb0EEENS1_19SingleTileSchedulerILb0ELb1ELb1ELi128EEEEEEEEEvNT_6ParamsE)
        /*0230*/ 	.word	0x00000004


	//----- nvinfo : EIATTR_FRAME_SIZE
	.align		4
.L_104:
        /*0234*/ 	.byte	0x04, 0x11
        /*0236*/ 	.short	(.L_106 - .L_105)
	.align		4
.L_105:
        /*0238*/ 	.word	index@(_ZN7cutlass13device_kernelIN5flash19enable_sm80_to_sm89INS1_16FlashAttnFwdSm80INS1_25CollectiveMainloopFwdSm80ILi8ELi1ELb1EN4cute5tupleIJNS5_1CILi128EEES8_S8_EEELi128ENS_10bfloat16_tEfNS_4arch4Sm80ELb0ELb0ELb1ELb0ELb0ELb0ELb1ELb1EEENS1_21CollectiveEpilogueFwdIS9_NS6_IJNS7_ILi1EEESF_SF_EEESA_SC_Li256ELb0ELb1ELb1ELb0EEENS1_19SingleTileSchedulerILb0ELb1ELb1ELi128EEEEEEEEEvNT_6ParamsE)
        /*023c*/ 	.word	0x00000000


	//----- nvinfo : EIATTR_MIN_STACK_SIZE
	.align		4
.L_106:
        /*0240*/ 	.byte	0x04, 0x12
        /*0242*/ 	.short	(.L_108 - .L_107)
	.align		4
.L_107:
        /*0244*/ 	.word	index@(_ZN7cutlass13device_kernelIN5flash19enable_sm80_to_sm89INS1_16FlashAttnFwdSm80INS1_25CollectiveMainloopFwdSm80ILi8ELi1ELb1EN4cute5tupleIJNS5_1CILi128EEES8_S8_EEELi128ENS_10bfloat16_tEfNS_4arch4Sm80ELb0ELb0ELb1ELb0ELb0ELb0ELb1ELb1EEENS1_21CollectiveEpilogueFwdIS9_NS6_IJNS7_ILi1EEESF_SF_EEESA_SC_Li256ELb0ELb1ELb1ELb0EEENS1_19SingleTileSchedulerILb0ELb1ELb1ELi128EEEEEEEEEvNT_6ParamsE)
        /*0248*/ 	.word	0x00000000


	//----- nvinfo : EIATTR_MIN_STACK_SIZE
	.align		4
.L_108:
        /*024c*/ 	.byte	0x04, 0x12
        /*024e*/ 	.short	(.L_110 - .L_109)
	.align		4
.L_109:
        /*0250*/ 	.word	index@(_ZN7cutlass13device_kernelIN5flash19enable_sm80_to_sm89INS1_16FlashAttnFwdSm80INS1_25CollectiveMainloopFwdSm80ILi8ELi1ELb1EN4cute5tupleIJNS5_1CILi128EEENS7_ILi96EEES8_EEELi128ENS_10bfloat16_tEfNS_4arch4Sm80ELb0ELb1ELb1ELb0ELb0ELb0ELb1ELb1EEENS1_21CollectiveEpilogueFwdINS6_IJS8_S8_S9_EEENS6_IJNS7_ILi1EEESH_SH_EEESB_SD_Li256ELb0ELb1ELb1ELb0EEENS1_19SingleTileSchedulerILb0ELb1ELb1ELi128EEEEEEEEEvNT_6ParamsE)
        /*0254*/ 	.word	0x00000000


	//----- nvinfo : EIATTR_MIN_STACK_SIZE
	.align		4
.L_110:
        /*0258*/ 	.byte	0x04, 0x12
        /*025a*/ 	.short	(.L_112 - .L_111)
	.align		4
.L_111:
        /*025c*/ 	.word	index@(_ZN7cutlass13device_kernelIN5flash19enable_sm80_to_sm89INS1_16FlashAttnFwdSm80INS1_25CollectiveMainloopFwdSm80ILi8ELi1ELb1EN4cute5tupleIJNS5_1CILi128EEES8_S8_EEELi128ENS_10bfloat16_tEfNS_4arch4Sm80ELb1ELb0ELb1ELb0ELb0ELb0ELb1ELb1EEENS1_21CollectiveEpilogueFwdIS9_NS6_IJNS7_ILi1EEESF_SF_EEESA_SC_Li256ELb0ELb1ELb1ELb0EEENS1_30DynamicPersistentTileSchedulerILi256ELi256ELb1ELb1ELb0EEEEEEEEEvNT_6ParamsE)
        /*0260*/ 	.word	0x00000000


	//----- nvinfo : EIATTR_MIN_STACK_SIZE
	.align		4
.L_112:
        /*0264*/ 	.byte	0x04, 0x12
        /*0266*/ 	.short	(.L_114 - .L_113)
	.align		4
.L_113:
        /*0268*/ 	.word	index@(_ZN7cutlass13device_kernelIN5flash19enable_sm80_to_sm89INS1_16FlashAttnFwdSm80INS1_25CollectiveMainloopFwdSm80ILi4ELi1ELb0EN4cute5tupleIJNS5_1CILi128EEENS7_ILi64EEES8_EEELi128ENS_10bfloat16_tEfNS_4arch4Sm80ELb0ELb0ELb1ELb0ELb0ELb0ELb1ELb1EEENS1_21CollectiveEpilogueFwdINS6_IJS8_S8_S9_EEENS6_IJNS7_ILi1EEESH_SH_EEESB_SD_Li128ELb0ELb1ELb1ELb0EEENS1_19SingleTileSchedulerILb0ELb1ELb1ELi128EEEEEEEEEvNT_6ParamsE)
        /*026c*/ 	.word	0x00000000


	//----- nvinfo : EIATTR_MIN_STACK_SIZE
	.align		4
.L_114:
        /*0270*/ 	.byte	0x04, 0x12
        /*0272*/ 	.short	(.L_116 - .L_115)
	.align		4
.L_115:
        /*0274*/ 	.word	index@(_ZN7cutlass13device_kernelIN5flash19enable_sm80_to_sm89INS1_16FlashAttnFwdSm80INS1_25CollectiveMainloopFwdSm80ILi8ELi1ELb1EN4cute5tupleIJNS5_1CILi128EEENS7_ILi112EEES8_EEELi128ENS_10bfloat16_tEfNS_4arch4Sm80ELb0ELb0ELb1ELb1ELb0ELb0ELb1ELb1EEENS1_21CollectiveEpilogueFwdINS6_IJS8_S8_S9_EEENS6_IJNS7_ILi1EEESH_SH_EEESB_SD_Li256ELb1ELb1ELb1ELb0EEENS1_36VarlenDynamicPersistentTileSchedulerILi128ELi112ELi256ELi256ELb1ELb1ELb0ELb0ELb1ELb1EEEEEEEEEvNT_6ParamsE)
        /*0278*/ 	.word	0x00000000


	//----- nvinfo : EIATTR_MIN_STACK_SIZE
	.align		4
.L_116:
        /*027c*/ 	.byte	0x04, 0x12
        /*027e*/ 	.short	(.L_118 - .L_117)
	.align		4
.L_117:
        /*0280*/ 	.word	index@(_ZN7cutlass13device_kernelIN5flash19enable_sm80_to_sm89INS1_16FlashAttnFwdSm80INS1_25CollectiveMainloopFwdSm80ILi8ELi1ELb1EN4cute5tupleIJNS5_1CILi128EEENS7_ILi112EEES8_EEELi128ENS_10bfloat16_tEfNS_4arch4Sm80ELb0ELb0ELb1ELb1ELb0ELb1ELb1ELb1EEENS1_21CollectiveEpilogueFwdINS6_IJS8_S8_S9_EEENS6_IJNS7_ILi1EEESH_SH_EEESB_SD_Li256ELb1ELb1ELb1ELb0EEENS1_36VarlenDynamicPersistentTileSchedulerILi128ELi112ELi256ELi256ELb1ELb1ELb0ELb0ELb1ELb1EEEEEEEEEvNT_6ParamsE)
        /*0284*/ 	.word	0x00000000


	//----- nvinfo : EIATTR_MIN_STACK_SIZE
	.align		4
.L_118:
        /*0288*/ 	.byte	0x04, 0x12
        /*028a*/ 	.short	(.L_120 - .L_119)
	.align		4
.L_119:
        /*028c*/ 	.word	index@(_ZN7cutlass13device_kernelIN5flash19enable_sm80_to_sm89INS1_16FlashAttnFwdSm80INS1_25CollectiveMainloopFwdSm80ILi4ELi1ELb0EN4cute5tupleIJNS5_1CILi128EEENS7_ILi48EEES8_EEELi128ENS_10bfloat16_tEfNS_4arch4Sm80ELb0ELb1ELb1ELb0ELb0ELb0ELb1ELb1EEENS1_21CollectiveEpilogueFwdINS6_IJS8_S8_S9_EEENS6_IJNS7_ILi1EEESH_SH_EEESB_SD_Li128ELb0ELb1ELb1ELb0EEENS1_19SingleTileSchedulerILb0ELb1ELb1ELi128EEEEEEEEEvNT_6ParamsE)
        /*0290*/ 	.word	0x00000000


	//----- nvinfo : EIATTR_MIN_STACK_SIZE
	.align		4
.L_120:
        /*0294*/ 	.byte	0x04, 0x12
        /*0296*/ 	.short	(.L_122 - .L_121)
	.align		4
.L_121:
        /*0298*/ 	.word	index@(_ZN7cutlass13device_kernelIN5flash19enable_sm80_to_sm89INS1_16FlashAttnFwdSm80INS1_25CollectiveMainloopFwdSm80ILi8ELi1ELb1EN4cute5tupleIJNS5_1CILi128EEENS7_ILi96EEES8_EEELi128ENS_10bfloat16_tEfNS_4arch4Sm80ELb0ELb1ELb1ELb1ELb0ELb0ELb1ELb1EEENS1_21CollectiveEpilogueFwdINS6_IJS8_S8_S9_EEENS6_IJNS7_ILi1EEESH_SH_EEESB_SD_Li256ELb1ELb1ELb1ELb0EEENS1_36VarlenDynamicPersistentTileSchedulerILi128ELi96ELi256ELi256ELb1ELb1ELb0ELb1ELb0ELb1EEEEEEEEEvNT_6ParamsE)
        /*029c*/ 	.word	0x00000000


	//----- nvinfo : EIATTR_MIN_STACK_SIZE
	.align		4
.L_122:
        /*02a0*/ 	.byte	0x04, 0x12
        /*02a2*/ 	.short	(.L_124 - .L_123)
	.align		4
.L_123:
        /*02a4*/ 	.word	index@(_ZN7cutlass13device_kernelIN5flash19enable_sm80_to_sm89INS1_16FlashAttnFwdSm80INS1_25CollectiveMainloopFwdSm80ILi8ELi1ELb1EN4cute5tupleIJNS5_1CILi128EEENS7_ILi96EEES8_EEELi128ENS_10bfloat16_tEfNS_4arch4Sm80ELb0ELb1ELb1ELb1ELb0ELb1ELb1ELb1EEENS1_21CollectiveEpilogueFwdINS6_IJS8_S8_S9_EEENS6_IJNS7_ILi1EEESH_SH_EEESB_SD_Li256ELb1ELb1ELb1ELb0EEENS1_36VarlenDynamicPersistentTileSchedulerILi128ELi96ELi256ELi256ELb1ELb1ELb0ELb1ELb0ELb1EEEEEEEEEvNT_6ParamsE)
        /*02a8*/ 	.word	0x00000000


	//----- nvinfo : EIATTR_MIN_STACK_SIZE
	.align		4
.L_124:
        /*02ac*/ 	.byte	0x04, 0x12
        /*02ae*/ 	.short	(.L_126 - .L_125)
	.align		4
.L_125:
        /*02b0*/ 	.word	index@(_ZN7cutlass13device_kernelIN5flash19enable_sm80_to_sm89INS1_16FlashAttnFwdSm80INS1_25CollectiveMainloopFwdSm80ILi4ELi1ELb0EN4cute5tupleIJNS5_1CILi128EEENS7_ILi64EEES8_EEELi128ENS_10bfloat16_tEfNS_4arch4Sm80ELb1ELb0ELb1ELb0ELb0ELb0ELb1ELb1EEENS1_21CollectiveEpilogueFwdINS6_IJS8_S8_S9_EEENS6_IJNS7_ILi1EEESH_SH_EEESB_SD_Li128ELb0ELb1ELb1ELb0EEENS1_30DynamicPersistentTileSchedulerILi128ELi128ELb1ELb1ELb0EEEEEEEEEvNT_6ParamsE)
        /*02b4*/ 	.word	0x00000000


	//----- nvinfo : EIATTR_MIN_STACK_SIZE
	.align		4
.L_126:
        /*02b8*/ 	.byte	0x04, 0x12
        /*02ba*/ 	.short	(.L_128 - .L_127)
	.align		4
.L_127:
        /*02bc*/ 	.word	index@(_ZN7cutlass13device_kernelIN5flash19enable_sm80_to_sm89INS1_16FlashAttnFwdSm80INS1_25CollectiveMainloopFwdSm80ILi8ELi1ELb1EN4cute5tupleIJNS5_1CILi128EEENS7_ILi112EEES8_EEELi128ENS_10bfloat16_tEfNS_4arch4Sm80ELb1ELb0ELb1ELb1ELb0ELb0ELb1ELb1EEENS1_21CollectiveEpilogueFwdINS6_IJS8_S8_S9_EEENS6_IJNS7_ILi1EEESH_SH_EEESB_SD_Li256ELb1ELb1ELb1ELb0EEENS1_36VarlenDynamicPersistentTileSchedulerILi128ELi112ELi256ELi256ELb1ELb1ELb0ELb1ELb1ELb1EEEEEEEEEvNT_6ParamsE)
        /*02c0*/ 	.word	0x00000000


	//----- nvinfo : EIATTR_MIN_STACK_SIZE
	.align		4
.L_128:
        /*02c4*/ 	.byte	0x04, 0x12
        /*02c6*/ 	.short	(.L_130 - .L_129)
	.align		4
.L_129:
        /*02c8*/ 	.word	index@(_ZN7cutlass13device_kernelIN5flash19enable_sm80_to_sm89INS1_16FlashAttnFwdSm80INS1_25CollectiveMainloopFwdSm80ILi8ELi1ELb1EN4cute5tupleIJNS5_1CILi128EEENS7_ILi112EEES8_EEELi128ENS_10bfloat16_tEfNS_4arch4Sm80ELb1ELb0ELb1ELb1ELb0ELb1ELb1ELb1EEENS1_21CollectiveEpilogueFwdINS6_IJS8_S8_S9_EEENS6_IJNS7_ILi1EEESH_SH_EEESB_SD_Li256ELb1ELb1ELb1ELb0EEENS1_36VarlenDynamicPersistentTileSchedulerILi128ELi112ELi256ELi256ELb1ELb1ELb0ELb1ELb1ELb1EEEEEEEEEvNT_6ParamsE)
        /*02cc*/ 	.word	0x00000000


	//----- nvinfo : EIATTR_MIN_STACK_SIZE
	.align		4
.L_130:
        /*02d0*/ 	.byte	0x04, 0x12
        /*02d2*/ 	.short	(.L_132 - .L_131)
	.align		4
.L_131:
        /*02d4*/ 	.word	index@(_ZN7cutlass13device_kernelIN5flash19enable_sm80_to_sm89INS1_16FlashAttnFwdSm80INS1_25CollectiveMainloopFwdSm80ILi8ELi1ELb1EN4cute5tupleIJNS5_1CILi128EEES8_S8_EEELi128ENS_10bfloat16_tEfNS_4arch4Sm80ELb0ELb0ELb0ELb0ELb0ELb0ELb1ELb1EEENS1_21CollectiveEpilogueFwdIS9_NS6_IJNS7_ILi1EEESF_SF_EEESA_SC_Li256ELb0ELb1ELb1ELb0EEENS1_19SingleTileSchedulerILb0ELb1ELb1ELi128EEEEEEEEEvNT_6ParamsE)
        /*02d8*/ 	.word	0x00000000


	//----- nvinfo : EIATTR_MIN_STACK_SIZE
	.align		4
.L_132:
        /*02dc*/ 	.byte	0x04, 0x12
        /*02de*/ 	.short	(.L_134 - .L_133)
	.align		4
.L_133:
        /*02e0*/ 	.word	index@(_ZN7cutlass13device_kernelIN5flash19enable_sm80_to_sm89INS1_16FlashAttnFwdSm80INS1_25CollectiveMainloopFwdSm80ILi8ELi1ELb1EN4cute5tupleIJNS5_1CILi128EEENS7_ILi96EEES8_EEELi128ENS_10bfloat16_tEfNS_4arch4Sm80ELb0ELb1ELb0ELb0ELb0ELb0ELb1ELb1EEENS1_21CollectiveEpilogueFwdINS6_IJS8_S8_S9_EEENS6_IJNS7_ILi1EEESH_SH_EEESB_SD_Li256ELb0ELb1ELb1ELb0EEENS1_19SingleTileSchedulerILb0ELb1ELb1ELi128EEEEEEEEEvNT_6ParamsE)
        /*02e4*/ 	.word	0x00000000


	//----- nvinfo : EIATTR_MIN_STACK_SIZE
	.align		4
.L_134:
        /*02e8*/ 	.byte	0x04, 0x12
        /*02ea*/ 	.short	(.L_136 - .L_135)
	.align		4
.L_135:
        /*02ec*/ 	.word	index@(_ZN7cutlass13device_kernelIN5flash19enable_sm80_to_sm89INS1_16FlashAttnFwdSm80INS1_25CollectiveMainloopFwdSm80ILi8ELi1ELb1EN4cute5tupleIJNS5_1CILi128EEES8_S8_EEELi128ENS_10bfloat16_tEfNS_4arch4Sm80ELb1ELb0ELb0ELb0ELb0ELb0ELb1ELb1EEENS1_21CollectiveEpilogueFwdIS9_NS6_IJNS7_ILi1EEESF_SF_EEESA_SC_Li256ELb0ELb1ELb1ELb0EEENS1_30DynamicPersistentTileSchedulerILi256ELi256ELb1ELb1ELb0EEEEEEEEEvNT_6ParamsE)
        /*02f0*/ 	.word	0x00000000


	//----- nvinfo : EIATTR_MIN_STACK_SIZE
	.align		4
.L_136:
        /*02f4*/ 	.byte	0x04, 0x12
        /*02f6*/ 	.short	(.L_138 - .L_137)
	.align		4
.L_137:
        /*02f8*/ 	.word	index@(_ZN7cutlass13device_kernelIN5flash19enable_sm80_to_sm89INS1_16FlashAttnFwdSm80INS1_25CollectiveMainloopFwdSm80ILi4ELi1ELb0EN4cute5tupleIJNS5_1CILi128EEENS7_ILi64EEES8_EEELi128ENS_10bfloat16_tEfNS_4arch4Sm80ELb0ELb0ELb0ELb0ELb0ELb0ELb1ELb1EEENS1_21CollectiveEpilogueFwdINS6_IJS8_S8_S9_EEENS6_IJNS7_ILi1EEESH_SH_EEESB_SD_Li128ELb0ELb1ELb1ELb0EEENS1_19SingleTileSchedulerILb0ELb1ELb1ELi128EEEEEEEEEvNT_6ParamsE)
        /*02fc*/ 	.word	0x00000000


	//----- nvinfo : EIATTR_MIN_STACK_SIZE
	.align		4
.L_138:
        /*0300*/ 	.byte	0x04, 0x12
        /*0302*/ 	.short	(.L_140 - .L_139)
	.align		4
.L_139:
        /*0304*/ 	.word	index@(_ZN7cutlass13device_kernelIN5flash19enable_sm80_to_sm89INS1_16FlashAttnFwdSm80INS1_25CollectiveMainloopFwdSm80ILi8ELi1ELb1EN4cute5tupleIJNS5_1CILi128EEENS7_ILi112EEES8_EEELi128ENS_10bfloat16_tEfNS_4arch4Sm80ELb0ELb0ELb0ELb1ELb0ELb0ELb1ELb1EEENS1_21CollectiveEpilogueFwdINS6_IJS8_S8_S9_EEENS6_IJNS7_ILi1EEESH_SH_EEESB_SD_Li256ELb1ELb1ELb1ELb0EEENS1_36VarlenDynamicPersistentTileSchedulerILi128ELi112ELi256ELi256ELb1ELb1ELb0ELb0ELb1ELb1EEEEEEEEEvNT_6ParamsE)
        /*0308*/ 	.word	0x00000000


	//----- nvinfo : EIATTR_MIN_STACK_SIZE
	.align		4
.L_140:
        /*030c*/ 	.byte	0x04, 0x12
        /*030e*/ 	.short	(.L_142 - .L_141)
	.align		4
.L_141:
        /*0310*/ 	.word	index@(_ZN7cutlass13device_kernelIN5flash19enable_sm80_to_sm89INS1_16FlashAttnFwdSm80INS1_25CollectiveMainloopFwdSm80ILi8ELi1ELb1EN4cute5tupleIJNS5_1CILi128EEENS7_ILi112EEES8_EEELi128ENS_10bfloat16_tEfNS_4arch4Sm80ELb0ELb0ELb0ELb1ELb0ELb1ELb1ELb1EEENS1_21CollectiveEpilogueFwdINS6_IJS8_S8_S9_EEENS6_IJNS7_ILi1EEESH_SH_EEESB_SD_Li256ELb1ELb1ELb1ELb0EEENS1_36VarlenDynamicPersistentTileSchedulerILi128ELi112ELi256ELi256ELb1ELb1ELb0ELb0ELb1ELb1EEEEEEEEEvNT_6ParamsE)
        /*0314*/ 	.word	0x00000000


	//----- nvinfo : EIATTR_MIN_STACK_SIZE
	.align		4
.L_142:
        /*0318*/ 	.byte	0x04, 0x12
        /*031a*/ 	.short	(.L_144 - .L_143)
	.align		4
.L_143:
        /*031c*/ 	.word	index@(_ZN7cutlass13device_kernelIN5flash19enable_sm80_to_sm89INS1_16FlashAttnFwdSm80INS1_25CollectiveMainloopFwdSm80ILi4ELi1ELb0EN4cute5tupleIJNS5_1CILi128EEENS7_ILi48EEES8_EEELi128ENS_10bfloat16_tEfNS_4arch4Sm80ELb0ELb1ELb0ELb0ELb0ELb0ELb1ELb1EEENS1_21CollectiveEpilogueFwdINS6_IJS8_S8_S9_EEENS6_IJNS7_ILi1EEESH_SH_EEESB_SD_Li128ELb0ELb1ELb1ELb0EEENS1_19SingleTileSchedulerILb0ELb1ELb1ELi128EEEEEEEEEvNT_6ParamsE)
        /*0320*/ 	.word	0x00000000


	//----- nvinfo : EIATTR_MIN_STACK_SIZE
	.align		4
.L_144:
        /*0324*/ 	.byte	0x04, 0x12
        /*0326*/ 	.short	(.L_146 - .L_145)
	.align		4
.L_145:
        /*0328*/ 	.word	index@(_ZN7cutlass13device_kernelIN5flash19enable_sm80_to_sm89INS1_16FlashAttnFwdSm80INS1_25CollectiveMainloopFwdSm80ILi8ELi1ELb1EN4cute5tupleIJNS5_1CILi128EEENS7_ILi96EEES8_EEELi128ENS_10bfloat16_tEfNS_4arch4Sm80ELb0ELb1ELb0ELb1ELb0ELb0ELb1ELb1EEENS1_21CollectiveEpilogueFwdINS6_IJS8_S8_S9_EEENS6_IJNS7_ILi1EEESH_SH_EEESB_SD_Li256ELb1ELb1ELb1ELb0EEENS1_36VarlenDynamicPersistentTileSchedulerILi128ELi96ELi256ELi256ELb1ELb1ELb0ELb1ELb0ELb1EEEEEEEEEvNT_6ParamsE)
        /*032c*/ 	.word	0x00000000


	//----- nvinfo : EIATTR_MIN_STACK_SIZE
	.align		4
.L_146:
        /*0330*/ 	.byte	0x04, 0x12
        /*0332*/ 	.short	(.L_148 - .L_147)
	.align		4
.L_147:
        /*0334*/ 	.word	index@(_ZN7cutlass13device_kernelIN5flash19enable_sm80_to_sm89INS1_16FlashAttnFwdSm80INS1_25CollectiveMainloopFwdSm80ILi8ELi1ELb1EN4cute5tupleIJNS5_1CILi128EEENS7_ILi96EEES8_EEELi128ENS_10bfloat16_tEfNS_4arch4Sm80ELb0ELb1ELb0ELb1ELb0ELb1ELb1ELb1EEENS1_21CollectiveEpilogueFwdINS6_IJS8_S8_S9_EEENS6_IJNS7_ILi1EEESH_SH_EEESB_SD_Li256ELb1ELb1ELb1ELb0EEENS1_36VarlenDynamicPersistentTileSchedulerILi128ELi96ELi256ELi256ELb1ELb1ELb0ELb1ELb0ELb1EEEEEEEEEvNT_6ParamsE)
        /*0338*/ 	.word	0x00000000


	//----- nvinfo : EIATTR_MIN_STACK_SIZE
	.align		4
.L_148:
        /*033c*/ 	.byte	0x04, 0x12
        /*033e*/ 	.short	(.L_150 - .L_149)
	.align		4
.L_149:
        /*0340*/ 	.word	index@(_ZN7cutlass13device_kernelIN5flash19enable_sm80_to_sm89INS1_16FlashAttnFwdSm80INS1_25CollectiveMainloopFwdSm80ILi4ELi1ELb0EN4cute5tupleIJNS5_1CILi128EEENS7_ILi64EEES8_EEELi128ENS_10bfloat16_tEfNS_4arch4Sm80ELb1ELb0ELb0ELb0ELb0ELb0ELb1ELb1EEENS1_21CollectiveEpilogueFwdINS6_IJS8_S8_S9_EEENS6_IJNS7_ILi1EEESH_SH_EEESB_SD_Li128ELb0ELb1ELb1ELb0EEENS1_30DynamicPersistentTileSchedulerILi128ELi128ELb1ELb1ELb0EEEEEEEEEvNT_6ParamsE)
        /*0344*/ 	.word	0x00000000


	//----- nvinfo : EIATTR_MIN_STACK_SIZE
	.align		4
.L_150:
        /*0348*/ 	.byte	0x04, 0x12
        /*034a*/ 	.short	(.L_152 - .L_151)
	.align		4
.L_151:
        /*034c*/ 	.word	index@(_ZN7cutlass13device_kernelIN5flash19enable_sm80_to_sm89INS1_16FlashAttnFwdSm80INS1_25CollectiveMainloopFwdSm80ILi8ELi1ELb1EN4cute5tupleIJNS5_1CILi128EEENS7_ILi112EEES8_EEELi128ENS_10bfloat16_tEfNS_4arch4Sm80ELb1ELb0ELb0ELb1ELb0ELb0ELb1ELb1EEENS1_21CollectiveEpilogueFwdINS6_IJS8_S8_S9_EEENS6_IJNS7_ILi1EEESH_SH_EEESB_SD_Li256ELb1ELb1ELb1ELb0EEENS1_36VarlenDynamicPersistentTileSchedulerILi128ELi112ELi256ELi256ELb1ELb1ELb0ELb1ELb1ELb1EEEEEEEEEvNT_6ParamsE)
        /*0350*/ 	.word	0x00000000


	//----- nvinfo : EIATTR_MIN_STACK_SIZE
	.align		4
.L_152:
        /*0354*/ 	.byte	0x04, 0x12
        /*0356*/ 	.short	(.L_154 - .L_153)
	.align		4
.L_153:
        /*0358*/ 	.word	index@(_ZN7cutlass13device_kernelIN5flash19enable_sm80_to_sm89INS1_16FlashAttnFwdSm80INS1_25CollectiveMainloopFwdSm80ILi8ELi1ELb1EN4cute5tupleIJNS5_1CILi128EEENS7_ILi112EEES8_EEELi128ENS_10bfloat16_tEfNS_4arch4Sm80ELb1ELb0ELb0ELb1ELb0ELb1ELb1ELb1EEENS1_21CollectiveEpilogueFwdINS6_IJS8_S8_S9_EEENS6_IJNS7_ILi1EEESH_SH_EEESB_SD_Li256ELb1ELb1ELb1ELb0EEENS1_36VarlenDynamicPersistentTileSchedulerILi128ELi112ELi256ELi256ELb1ELb1ELb0ELb1ELb1ELb1EEEEEEEEEvNT_6ParamsE)
        /*035c*/ 	.word	0x00000000
.L_154:


//--------------------- .nv.compat                --------------------------
	.section	.nv.compat,"",@"SHT_CUDA_COMPAT_INFO"
	.align	4
        /*0000*/ 	.byte	0x02, 0x09, 0x01, 0x00, 0x02, 0x02, 0x01, 0x00, 0x02, 0x05, 0x05, 0x00, 0x03, 0x07, 0x01, 0x01
        /*0010*/ 	.byte	0x02, 0x03, 0x00, 0x00, 0x02, 0x06, 0x01, 0x00, 0x04, 0x0b, 0x08, 0x00, 0x09, 0x00, 0x00, 0x00
        /*0020*/ 	.byte	0x00, 0x00, 0x00, 0x00


//--------------------- .nv.info._ZN7cutlass13device_kernelIN5flash19enable_sm80_to_sm89INS1_16FlashAttnFwdSm80INS1_25CollectiveMainloopFwdSm80ILi8ELi1ELb1EN4cute5tupleIJNS5_1CILi128EEES8_S8_EEELi128ENS_10bfloat16_tEfNS_4arch4Sm80ELb0ELb0ELb1ELb0ELb0ELb0ELb1ELb1EEENS1_21CollectiveEpilogueFwdIS9_NS6_IJNS7_ILi1EEESF_SF_EEESA_SC_Li256ELb0ELb1ELb1ELb0EEENS1_19SingleTileSchedulerILb0ELb1ELb1ELi128EEEEEEEEEvNT_6ParamsE --------------------------
	.section	.nv.info._ZN7cutlass13device_kernelIN5flash19enable_sm80_to_sm89INS1_16FlashAttnFwdSm80INS1_25CollectiveMainloopFwdSm80ILi8ELi1ELb1EN4cute5tupleIJNS5_1CILi128EEES8_S8_EEELi128ENS_10bfloat16_tEfNS_4arch4Sm80ELb0ELb0ELb1ELb0ELb0ELb0ELb1ELb1EEENS1_21CollectiveEpilogueFwdIS9_NS6_IJNS7_ILi1EEESF_SF_EEESA_SC_Li256ELb0ELb1ELb1ELb0EEENS1_19SingleTileSchedulerILb0ELb1ELb1ELi128EEEEEEEEEvNT_6ParamsE,"",@"SHT_CUDA_INFO"
	.sectionflags	@""
	.align	4


	//----- nvinfo : EIATTR_CUDA_API_VERSION
	.align		4
        /*0000*/ 	.byte	0x04, 0x37
        /*0002*/ 	.short	(.L_156 - .L_155)
.L_155:
        /*0004*/ 	.word	0x00000082


	//----- nvinfo : EIATTR_KPARAM_INFO
	.align		4
.L_156:
        /*0008*/ 	.byte	0x04, 0x17
        /*000a*/ 	.short	(.L_158 - .L_157)
.L_157:
        /*000c*/ 	.word	0x00000000
        /*0010*/ 	.short	0x0000
        /*0012*/ 	.short	0x0000
        /*0014*/ 	.byte	0x00, 0xf0, 0x61, 0x10


	//----- nvinfo : EIATTR_SPARSE_MMA_MASK
	.align		4
.L_158:
        /*0018*/ 	.byte	0x03, 0x50
        /*001a*/ 	.short	0x0000


	//----- nvinfo : EIATTR_MAXREG_COUNT
	.align		4
        /*001c*/ 	.byte	0x03, 0x1b
        /*001e*/ 	.short	0x00ff


	//----- nvinfo : EIATTR_MERCURY_ISA_VERSION
	.align		4
        /*0020*/ 	.byte	0x03, 0x5f
        /*0022*/ 	.short	0x0101


	//----- nvinfo : EIATTR_VRC_CTA_INIT_COUNT
	.align		4
        /*0024*/ 	.byte	0x02, 0x4a
	.zero		1
	.zero		1


	//----- nvinfo : EIATTR_EXIT_INSTR_OFFSETS
	.align		4
        /*0028*/ 	.byte	0x04, 0x1c
        /*002a*/ 	.short	(.L_160 - .L_159)


	//   ....[0]....
.L_159:
        /*002c*/ 	.word	0x00000010


	//----- nvinfo : EIATTR_MAX_THREADS
	.align		4
.L_160:
        /*0030*/ 	.byte	0x04, 0x05
        /*0032*/ 	.short	(.L_162 - .L_161)
.L_161:
        /*0034*/ 	.word	0x00000100
        /*0038*/ 	.word	0x00000001
        /*003c*/ 	.word	0x00000001


	//----- nvinfo : EIATTR_CBANK_PARAM_SIZE
	.align		4
.L_162:
        /*0040*/ 	.byte	0x03, 0x19
        /*0042*/ 	.short	0x0418


	//----- nvinfo : EIATTR_PARAM_CBANK
	.align		4
        /*0044*/ 	.byte	0x04, 0x0a
        /*0046*/ 	.short	(.L_164 - .L_163)
	.align		4
.L_163:
        /*0048*/ 	.word	index@(.nv.constant0._ZN7cutlass13device_kernelIN5flash19enable_sm80_to_sm89INS1_16FlashAttnFwdSm80INS1_25CollectiveMainloopFwdSm80ILi8ELi1ELb1EN4cute5tupleIJNS5_1CILi128EEES8_S8_EEELi128ENS_10bfloat16_tEfNS_4arch4Sm80ELb0ELb0ELb1ELb0ELb0ELb0ELb1ELb1EEENS1_21CollectiveEpilogueFwdIS9_NS6_IJNS7_ILi1EEESF_SF_EEESA_SC_Li256ELb0ELb1ELb1ELb0EEENS1_19SingleTileSchedulerILb0ELb1ELb1ELi128EEEEEEEEEvNT_6ParamsE)
        /*004c*/ 	.short	0x0380
        /*004e*/ 	.short	0x0418


	//----- nvinfo : EIATTR_SW_WAR
	.align		4
.L_164:
        /*0050*/ 	.byte	0x04, 0x36
        /*0052*/ 	.short	(.L_166 - .L_165)
.L_165:
        /*0054*/ 	.word	0x00000008
.L_166:


//--------------------- .nv.info._ZN7cutlass13device_kernelIN5flash19enable_sm80_to_sm89INS1_16FlashAttnFwdSm80INS1_25CollectiveMainloopFwdSm80ILi8ELi1ELb1EN4cute5tupleIJNS5_1CILi128EEENS7_ILi96EEES8_EEELi128ENS_10bfloat16_tEfNS_4arch4Sm80ELb0ELb1ELb1ELb0ELb0ELb0ELb1ELb1EEENS1_21CollectiveEpilogueFwdINS6_IJS8_S8_S9_EEENS6_IJNS7_ILi1EEESH_SH_EEESB_SD_Li256ELb0ELb1ELb1ELb0EEENS1_19SingleTileSchedulerILb0ELb1ELb1ELi128EEEEEEEEEvNT_6ParamsE --------------------------
	.section	.nv.info._ZN7cutlass13device_kernelIN5flash19enable_sm80_to_sm89INS1_16FlashAttnFwdSm80INS1_25CollectiveMainloopFwdSm80ILi8ELi1ELb1EN4cute5tupleIJNS5_1CILi128EEENS7_ILi96EEES8_EEELi128ENS_10bfloat16_tEfNS_4arch4Sm80ELb0ELb1ELb1ELb0ELb0ELb0ELb1ELb1EEENS1_21CollectiveEpilogueFwdINS6_IJS8_S8_S9_EEENS6_IJNS7_ILi1EEESH_SH_EEESB_SD_Li256ELb0ELb1ELb1ELb0EEENS1_19SingleTileSchedulerILb0ELb1ELb1ELi128EEEEEEEEEvNT_6ParamsE,"",@"SHT_CUDA_INFO"
	.sectionflags	@""
	.align	4


	//----- nvinfo : EIATTR_CUDA_API_VERSION
	.align		4
        /*0000*/ 	.byte	0x04, 0x37
        /*0002*/ 	.short	(.L_168 - .L_167)
.L_167:
        /*0004*/ 	.word	0x00000082


	//----- nvinfo : EIATTR_KPARAM_INFO
	.align		4
.L_168:
        /*0008*/ 	.byte	0x04, 0x17
        /*000a*/ 	.short	(.L_170 - .L_169)
.L_169:
        /*000c*/ 	.word	0x00000000
        /*0010*/ 	.short	0x0000
        /*0012*/ 	.short	0x0000
        /*0014*/ 	.byte	0x00, 0xf0, 0x61, 0x10


	//----- nvinfo : EIATTR_SPARSE_MMA_MASK
	.align		4
.L_170:
        /*0018*/ 	.byte	0x03, 0x50
        /*001a*/ 	.short	0x0000


	//----- nvinfo : EIATTR_MAXREG_COUNT
	.align		4
        /*001c*/ 	.byte	0x03, 0x1b
        /*001e*/ 	.short	0x00ff


	//----- nvinfo : EIATTR_MERCURY_ISA_VERSION
	.align		4
        /*0020*/ 	.byte	0x03, 0x5f
        /*0022*/ 	.short	0x0101


	//----- nvinfo : EIATTR_VRC_CTA_INIT_COUNT
	.align		4
        /*0024*/ 	.byte	0x02, 0x4a
	.zero		1
	.zero		1


	//----- nvinfo : EIATTR_EXIT_INSTR_OFFSETS
	.align		4
        /*0028*/ 	.byte	0x04, 0x1c
        /*002a*/ 	.short	(.L_172 - .L_171)


	//   ....[0]....
.L_171:
        /*002c*/ 	.word	0x00000010


	//----- nvinfo : EIATTR_MAX_THREADS
	.align		4
.L_172:
        /*0030*/ 	.byte	0x04, 0x05
        /*0032*/ 	.short	(.L_174 - .L_173)
.L_173:
        /*0034*/ 	.word	0x00000100
        /*0038*/ 	.word	0x00000001
        /*003c*/ 	.word	0x00000001


	//----- nvinfo : EIATTR_CBANK_PARAM_SIZE
	.align		4
.L_174:
        /*0040*/ 	.byte	0x03, 0x19
        /*0042*/ 	.short	0x0418


	//----- nvinfo : EIATTR_PARAM_CBANK
	.align		4
        /*0044*/ 	.byte	0x04, 0x0a
        /*0046*/ 	.short	(.L_176 - .L_175)
	.align		4
.L_175:
        /*0048*/ 	.word	index@(.nv.constant0._ZN7cutlass13device_kernelIN5flash19enable_sm80_to_sm89INS1_16FlashAttnFwdSm80INS1_25CollectiveMainloopFwdSm80ILi8ELi1ELb1EN4cute5tupleIJNS5_1CILi128EEENS7_ILi96EEES8_EEELi128ENS_10bfloat16_tEfNS_4arch4Sm80ELb0ELb1ELb1ELb0ELb0ELb0ELb1ELb1EEENS1_21CollectiveEpilogueFwdINS6_IJS8_S8_S9_EEENS6_IJNS7_ILi1EEESH_SH_EEESB_SD_Li256ELb0ELb1ELb1ELb0EEENS1_19SingleTileSchedulerILb0ELb1ELb1ELi128EEEEEEEEEvNT_6ParamsE)
        /*004c*/ 	.short	0x0380
        /*004e*/ 	.short	0x0418


	//----- nvinfo : EIATTR_SW_WAR
	.align		4
.L_176:
        /*0050*/ 	.byte	0x04, 0x36
        /*0052*/ 	.short	(.L_178 - .L_177)
.L_177:
        /*0054*/ 	.word	0x00000008
.L_178:


//--------------------- .nv.info._ZN7cutlass13device_kernelIN5flash19enable_sm80_to_sm89INS1_16FlashAttnFwdSm80INS1_25CollectiveMainloopFwdSm80ILi8ELi1ELb1EN4cute5tupleIJNS5_1CILi128EEES8_S8_EEELi128ENS_10bfloat16_tEfNS_4arch4Sm80ELb1ELb0ELb1ELb0ELb0ELb0ELb1ELb1EEENS1_21CollectiveEpilogueFwdIS9_NS6_IJNS7_ILi1EEESF_SF_EEESA_SC_Li256ELb0ELb1ELb1ELb0EEENS1_30DynamicPersistentTileSchedulerILi256ELi256ELb1ELb1ELb0EEEEEEEEEvNT_6ParamsE --------------------------
	.section	.nv.info._ZN7cutlass13device_kernelIN5flash19enable_sm80_to_sm89INS1_16FlashAttnFwdSm80INS1_25CollectiveMainloopFwdSm80ILi8ELi1ELb1EN4cute5tupleIJNS5_1CILi128EEES8_S8_EEELi128ENS_10bfloat16_tEfNS_4arch4Sm80ELb1ELb0ELb1ELb0ELb0ELb0ELb1ELb1EEENS1_21CollectiveEpilogueFwdIS9_NS6_IJNS7_ILi1EEESF_SF_EEESA_SC_Li256ELb0ELb1ELb1ELb0EEENS1_30DynamicPersistentTileSchedulerILi256ELi256ELb1ELb1ELb0EEEEEEEEEvNT_6ParamsE,"",@"SHT_CUDA_INFO"
	.sectionflags	@""
	.align	4


	//----- nvinfo : EIATTR_CUDA_API_VERSION
	.align		4
        /*0000*/ 	.byte	0x04, 0x37
        /*0002*/ 	.short	(.L_180 - .L_179)
.L_179:
        /*0004*/ 	.word	0x00000082


	//----- nvinfo : EIATTR_KPARAM_INFO
	.align		4
.L_180:
        /*0008*/ 	.byte	0x04, 0x17
        /*000a*/ 	.short	(.L_182 - .L_181)
.L_181:
        /*000c*/ 	.word	0x00000000
        /*0010*/ 	.short	0x0000
        /*0012*/ 	.short	0x0000
        /*0014*/ 	.byte	0x00, 0xf0, 0xa1, 0x10


	//----- nvinfo : EIATTR_SPARSE_MMA_MASK
	.align		4
.L_182:
        /*0018*/ 	.byte	0x03, 0x50
        /*001a*/ 	.short	0x0000


	//----- nvinfo : EIATTR_MAXREG_COUNT
	.align		4
        /*001c*/ 	.byte	0x03, 0x1b
        /*001e*/ 	.short	0x00ff


	//----- nvinfo : EIATTR_MERCURY_ISA_VERSION
	.align		4
        /*0020*/ 	.byte	0x03, 0x5f
        /*0022*/ 	.short	0x0101


	//----- nvinfo : EIATTR_VRC_CTA_INIT_COUNT
	.align		4
        /*0024*/ 	.byte	0x02, 0x4a
	.zero		1
	.zero		1


	//----- nvinfo : EIATTR_EXIT_INSTR_OFFSETS
	.align		4
        /*0028*/ 	.byte	0x04, 0x1c
        /*002a*/ 	.short	(.L_184 - .L_183)


	//   ....[0]....
.L_183:
        /*002c*/ 	.word	0x00000010


	//----- nvinfo : EIATTR_MAX_THREADS
	.align		4
.L_184:
        /*0030*/ 	.byte	0x04, 0x05
        /*0032*/ 	.short	(.L_186 - .L_185)
.L_185:
        /*0034*/ 	.word	0x00000100
        /*0038*/ 	.word	0x00000001
        /*003c*/ 	.word	0x00000001


	//----- nvinfo : EIATTR_CBANK_PARAM_SIZE
	.align		4
.L_186:
        /*0040*/ 	.byte	0x03, 0x19
        /*0042*/ 	.short	0x0428


	//----- nvinfo : EIATTR_PARAM_CBANK
	.align		4
        /*0044*/ 	.byte	0x04, 0x0a
        /*0046*/ 	.short	(.L_188 - .L_187)
	.align		4
.L_187:
        /*0048*/ 	.word	index@(.nv.constant0._ZN7cutlass13device_kernelIN5flash19enable_sm80_to_sm89INS1_16FlashAttnFwdSm80INS1_25CollectiveMainloopFwdSm80ILi8ELi1ELb1EN4cute5tupleIJNS5_1CILi128EEES8_S8_EEELi128ENS_10bfloat16_tEfNS_4arch4Sm80ELb1ELb0ELb1ELb0ELb0ELb0ELb1ELb1EEENS1_21CollectiveEpilogueFwdIS9_NS6_IJNS7_ILi1EEESF_SF_EEESA_SC_Li256ELb0ELb1ELb1ELb0EEENS1_30DynamicPersistentTileSchedulerILi256ELi256ELb1ELb1ELb0EEEEEEEEEvNT_6ParamsE)
        /*004c*/ 	.short	0x0380
        /*004e*/ 	.short	0x0428


	//----- nvinfo : EIATTR_SW_WAR
	.align		4
.L_188:
        /*0050*/ 	.byte	0x04, 0x36
        /*0052*/ 	.short	(.L_190 - .L_189)
.L_189:
        /*0054*/ 	.word	0x00000008
.L_190:


//--------------------- .nv.info._ZN7cutlass13device_kernelIN5flash19enable_sm80_to_sm89INS1_16FlashAttnFwdSm80INS1_25CollectiveMainloopFwdSm80ILi4ELi1ELb0EN4cute5tupleIJNS5_1CILi128EEENS7_ILi64EEES8_EEELi128ENS_10bfloat16_tEfNS_4arch4Sm80ELb0ELb0ELb1ELb0ELb0ELb0ELb1ELb1EEENS1_21CollectiveEpilogueFwdINS6_IJS8_S8_S9_EEENS6_IJNS7_ILi1EEESH_SH_EEESB_SD_Li128ELb0ELb1ELb1ELb0EEENS1_19SingleTileSchedulerILb0ELb1ELb1ELi128EEEEEEEEEvNT_6ParamsE --------------------------
	.section	.nv.info._ZN7cutlass13device_kernelIN5flash19enable_sm80_to_sm89INS1_16FlashAttnFwdSm80INS1_25CollectiveMainloopFwdSm80ILi4ELi1ELb0EN4cute5tupleIJNS5_1CILi128EEENS7_ILi64EEES8_EEELi128ENS_10bfloat16_tEfNS_4arch4Sm80ELb0ELb0ELb1ELb0ELb0ELb0ELb1ELb1EEENS1_21CollectiveEpilogueFwdINS6_IJS8_S8_S9_EEENS6_IJNS7_ILi1EEESH_SH_EEESB_SD_Li128ELb0ELb1ELb1ELb0EEENS1_19SingleTileSchedulerILb0ELb1ELb1ELi128EEEEEEEEEvNT_6ParamsE,"",@"SHT_CUDA_INFO"
	.sectionflags	@""
	.align	4


	//----- nvinfo : EIATTR_CUDA_API_VERSION
	.align		4
        /*0000*/ 	.byte	0x04, 0x37
        /*0002*/ 	.short	(.L_192 - .L_191)
.L_191:
        /*0004*/ 	.word	0x00000082


	//----- nvinfo : EIATTR_KPARAM_INFO
	.align		4
.L_192:
        /*0008*/ 	.byte	0x04, 0x17
        /*000a*/ 	.short	(.L_194 - .L_193)
.L_193:
        /*000c*/ 	.word	0x00000000
        /*0010*/ 	.short	0x0000
        /*0012*/ 	.short	0x0000
        /*0014*/ 	.byte	0x00, 0xf0, 0x61, 0x10


	//----- nvinfo : EIATTR_SPARSE_MMA_MASK
	.align		4
.L_194:
        /*0018*/ 	.byte	0x03, 0x50
        /*001a*/ 	.short	0x0000


	//----- nvinfo : EIATTR_MAXREG_COUNT
	.align		4
        /*001c*/ 	.byte	0x03, 0x1b
        /*001e*/ 	.short	0x00ff


	//----- nvinfo : EIATTR_MERCURY_ISA_VERSION
	.align		4
        /*0020*/ 	.byte	0x03, 0x5f
        /*0022*/ 	.short	0x0101


	//----- nvinfo : EIATTR_VRC_CTA_INIT_COUNT
	.align		4
        /*0024*/ 	.byte	0x02, 0x4a
	.zero		1
	.zero		1


	//----- nvinfo : EIATTR_EXIT_INSTR_OFFSETS
	.align		4
        /*0028*/ 	.byte	0x04, 0x1c
        /*002a*/ 	.short	(.L_196 - .L_195)


	//   ....[0]....
.L_195:
        /*002c*/ 	.word	0x00000010


	//----- nvinfo : EIATTR_MAX_THREADS
	.align		4
.L_196:
        /*0030*/ 	.byte	0x04, 0x05
        /*0032*/ 	.short	(.L_198 - .L_197)
.L_197:
        /*0034*/ 	.word	0x00000080
        /*0038*/ 	.word	0x00000001
        /*003c*/ 	.word	0x00000001


	//----- nvinfo : EIATTR_CBANK_PARAM_SIZE
	.align		4
.L_198:
        /*0040*/ 	.byte	0x03, 0x19
        /*0042*/ 	.short	0x0418


	//----- nvinfo : EIATTR_PARAM_CBANK
	.align		4
        /*0044*/ 	.byte	0x04, 0x0a
        /*0046*/ 	.short	(.L_200 - .L_199)
	.align		4
.L_199:
        /*0048*/ 	.word	index@(.nv.constant0._ZN7cutlass13device_kernelIN5flash19enable_sm80_to_sm89INS1_16FlashAttnFwdSm80INS1_25CollectiveMainloopFwdSm80ILi4ELi1ELb0EN4cute5tupleIJNS5_1CILi128EEENS7_ILi64EEES8_EEELi128ENS_10bfloat16_tEfNS_4arch4Sm80ELb0ELb0ELb1ELb0ELb0ELb0ELb1ELb1EEENS1_21CollectiveEpilogueFwdINS6_IJS8_S8_S9_EEENS6_IJNS7_ILi1EEESH_SH_EEESB_SD_Li128ELb0ELb1ELb1ELb0EEENS1_19SingleTileSchedulerILb0ELb1ELb1ELi128EEEEEEEEEvNT_6ParamsE)
        /*004c*/ 	.short	0x0380
        /*004e*/ 	.short	0x0418


	//----- nvinfo : EIATTR_SW_WAR
	.align		4
.L_200:
        /*0050*/ 	.byte	0x04, 0x36
        /*0052*/ 	.short	(.L_202 - .L_201)
.L_201:
        /*0054*/ 	.word	0x00000008
.L_202:


//--------------------- .nv.info._ZN7cutlass13device_kernelIN5flash19enable_sm80_to_sm89INS1_16FlashAttnFwdSm80INS1_25CollectiveMainloopFwdSm80ILi8ELi1ELb1EN4cute5tupleIJNS5_1CILi128EEENS7_ILi112EEES8_EEELi128ENS_10bfloat16_tEfNS_4arch4Sm80ELb0ELb0ELb1ELb1ELb0ELb0ELb1ELb1EEENS1_21CollectiveEpilogueFwdINS6_IJS8_S8_S9_EEENS6_IJNS7_ILi1EEESH_SH_EEESB_SD_Li256ELb1ELb1ELb1ELb0EEENS1_36VarlenDynamicPersistentTileSchedulerILi128ELi112ELi256ELi256ELb1ELb1ELb0ELb0ELb1ELb1EEEEEEEEEvNT_6ParamsE --------------------------
	.section	.nv.info._ZN7cutlass13device_kernelIN5flash19enable_sm80_to_sm89INS1_16FlashAttnFwdSm80INS1_25CollectiveMainloopFwdSm80ILi8ELi1ELb1EN4cute5tupleIJNS5_1CILi128EEENS7_ILi112EEES8_EEELi128ENS_10bfloat16_tEfNS_4arch4Sm80ELb0ELb0ELb1ELb1ELb0ELb0ELb1ELb1EEENS1_21CollectiveEpilogueFwdINS6_IJS8_S8_S9_EEENS6_IJNS7_ILi1EEESH_SH_EEESB_SD_Li256ELb1ELb1ELb1ELb0EEENS1_36VarlenDynamicPersistentTileSchedulerILi128ELi112ELi256ELi256ELb1ELb1ELb0ELb0ELb1ELb1EEEEEEEEEvNT_6ParamsE,"",@"SHT_CUDA_INFO"
	.sectionflags	@""
	.align	4


	//----- nvinfo : EIATTR_CUDA_API_VERSION
	.align		4
        /*0000*/ 	.byte	0x04, 0x37
        /*0002*/ 	.short	(.L_204 - .L_203)
.L_203:
        /*0004*/ 	.word	0x00000082


	//----- nvinfo : EIATTR_KPARAM_INFO
	.align		4
.L_204:
        /*0008*/ 	.byte	0x04, 0x17
        /*000a*/ 	.short	(.L_206 - .L_205)
.L_205:
        /*000c*/ 	.word	0x00000000
        /*0010*/ 	.short	0x0000
        /*0012*/ 	.short	0x0000
        /*0014*/ 	.byte	0x00, 0xf0, 0xe1, 0x10


	//----- nvinfo : EIATTR_SPARSE_MMA_MASK
	.align		4
.L_206:
        /*0018*/ 	.byte	0x03, 0x50
        /*001a*/ 	.short	0x0000


	//----- nvinfo : EIATTR_MAXREG_COUNT
	.align		4
        /*001c*/ 	.byte	0x03, 0x1b
        /*001e*/ 	.short	0x00ff


	//----- nvinfo : EIATTR_MERCURY_ISA_VERSION
	.align		4
        /*0020*/ 	.byte	0x03, 0x5f
        /*0022*/ 	.short	0x0101


	//----- nvinfo : EIATTR_VRC_CTA_INIT_COUNT
	.align		4
        /*0024*/ 	.byte	0x02, 0x4a
	.zero		1
	.zero		1


	//----- nvinfo : EIATTR_EXIT_INSTR_OFFSETS
	.align		4
        /*0028*/ 	.byte	0x04, 0x1c
        /*002a*/ 	.short	(.L_208 - .L_207)


	//   ....[0]....
.L_207:
        /*002c*/ 	.word	0x00000010


	//----- nvinfo : EIATTR_MAX_THREADS
	.align		4
.L_208:
        /*0030*/ 	.byte	0x04, 0x05
        /*0032*/ 	.short	(.L_210 - .L_209)
.L_209:
        /*0034*/ 	.word	0x00000100
        /*0038*/ 	.word	0x00000001
        /*003c*/ 	.word	0x00000001


	//----- nvinfo : EIATTR_CBANK_PARAM_SIZE
	.align		4
.L_210:
        /*0040*/ 	.byte	0x03, 0x19
        /*0042*/ 	.short	0x0438


	//----- nvinfo : EIATTR_PARAM_CBANK
	.align		4
        /*0044*/ 	.byte	0x04, 0x0a
        /*0046*/ 	.short	(.L_212 - .L_211)
	.align		4
.L_211:
        /*0048*/ 	.word	index@(.nv.constant0._ZN7cutlass13device_kernelIN5flash19enable_sm80_to_sm89INS1_16FlashAttnFwdSm80INS1_25CollectiveMainloopFwdSm80ILi8ELi1ELb1EN4cute5tupleIJNS5_1CILi128EEENS7_ILi112EEES8_EEELi128ENS_10bfloat16_tEfNS_4arch4Sm80ELb0ELb0ELb1ELb1ELb0ELb0ELb1ELb1EEENS1_21CollectiveEpilogueFwdINS6_IJS8_S8_S9_EEENS6_IJNS7_ILi1EEESH_SH_EEESB_SD_Li256ELb1ELb1ELb1ELb0EEENS1_36VarlenDynamicPersistentTileSchedulerILi128ELi112ELi256ELi256ELb1ELb1ELb0ELb0ELb1ELb1EEEEEEEEEvNT_6ParamsE)
        /*004c*/ 	.short	0x0380
        /*004e*/ 	.short	0x0438


	//----- nvinfo : EIATTR_SW_WAR
	.align		4
.L_212:
        /*0050*/ 	.byte	0x04, 0x36
        /*0052*/ 	.short	(.L_214 - .L_213)
.L_213:
        /*0054*/ 	.word	0x00000008
.L_214:


//--------------------- .nv.info._ZN7cutlass13device_kernelIN5flash19enable_sm80_to_sm89INS1_16FlashAttnFwdSm80INS1_25CollectiveMainloopFwdSm80ILi8ELi1ELb1EN4cute5tupleIJNS5_1CILi128EEENS7_ILi112EEES8_EEELi128ENS_10bfloat16_tEfNS_4arch4Sm80ELb0ELb0ELb1ELb1ELb0ELb1ELb1ELb1EEENS1_21CollectiveEpilogueFwdINS6_IJS8_S8_S9_EEENS6_IJNS7_ILi1EEESH_SH_EEESB_SD_Li256ELb1ELb1ELb1ELb0EEENS1_36VarlenDynamicPersistentTileSchedulerILi128ELi112ELi256ELi256ELb1ELb1ELb0ELb0ELb1ELb1EEEEEEEEEvNT_6ParamsE --------------------------
	.section	.nv.info._ZN7cutlass13device_kernelIN5flash19enable_sm80_to_sm89INS1_16FlashAttnFwdSm80INS1_25CollectiveMainloopFwdSm80ILi8ELi1ELb1EN4cute5tupleIJNS5_1CILi128EEENS7_ILi112EEES8_EEELi128ENS_10bfloat16_tEfNS_4arch4Sm80ELb0ELb0ELb1ELb1ELb0ELb1ELb1ELb1EEENS1_21CollectiveEpilogueFwdINS6_IJS8_S8_S9_EEENS6_IJNS7_ILi1EEESH_SH_EEESB_SD_Li256ELb1ELb1ELb1ELb0EEENS1_36VarlenDynamicPersistentTileSchedulerILi128ELi112ELi256ELi256ELb1ELb1ELb0ELb0ELb1ELb1EEEEEEEEEvNT_6ParamsE,"",@"SHT_CUDA_INFO"
	.sectionflags	@""
	.align	4


	//----- nvinfo : EIATTR_CUDA_API_VERSION
	.align		4
        /*0000*/ 	.byte	0x04, 0x37
        /*0002*/ 	.short	(.L_216 - .L_215)
.L_215:
        /*0004*/ 	.word	0x00000082


	//----- nvinfo : EIATTR_KPARAM_INFO
	.align		4
.L_216:
        /*0008*/ 	.byte	0x04, 0x17
        /*000a*/ 	.short	(.L_218 - .L_217)
.L_217:
        /*000c*/ 	.word	0x00000000
        /*0010*/ 	.short	0x0000
        /*0012*/ 	.short	0x0000
        /*0014*/ 	.byte	0x00, 0xf0, 0xe1, 0x10


	//----- nvinfo : EIATTR_SPARSE_MMA_MASK
	.align		4
.L_218:
        /*0018*/ 	.byte	0x03, 0x50
        /*001a*/ 	.short	0x0000


	//----- nvinfo : EIATTR_MAXREG_COUNT
	.align		4
        /*001c*/ 	.byte	0x03, 0x1b
        /*001e*/ 	.short	0x00ff


	//----- nvinfo : EIATTR_MERCURY_ISA_VERSION
	.align		4
        /*0020*/ 	.byte	0x03, 0x5f
        /*0022*/ 	.short	0x0101


	//----- nvinfo : EIATTR_VRC_CTA_INIT_COUNT
	.align		4
        /*0024*/ 	.byte	0x02, 0x4a
	.zero		1
	.zero		1


	//----- nvinfo : EIATTR_EXIT_INSTR_OFFSETS
	.align		4
        /*0028*/ 	.byte	0x04, 0x1c
        /*002a*/ 	.short	(.L_220 - .L_219)


	//   ....[0]....
.L_219:
        /*002c*/ 	.word	0x00000010


	//----- nvinfo : EIATTR_MAX_THREADS
	.align		4
.L_220:
        /*0030*/ 	.byte	0x04, 0x05
        /*0032*/ 	.short	(.L_222 - .L_221)
.L_221:
        /*0034*/ 	.word	0x00000100
        /*0038*/ 	.word	0x00000001
        /*003c*/ 	.word	0x00000001


	//----- nvinfo : EIATTR_CBANK_PARAM_SIZE
	.align		4
.L_222:
        /*0040*/ 	.byte	0x03, 0x19
        /*0042*/ 	.short	0x0438


	//----- nvinfo : EIATTR_PARAM_CBANK
	.align		4
        /*0044*/ 	.byte	0x04, 0x0a
        /*0046*/ 	.short	(.L_224 - .L_223)
	.align		4
.L_223:
        /*0048*/ 	.word	index@(.nv.constant0._ZN7cutlass13device_kernelIN5flash19enable_sm80_to_sm89INS1_16FlashAttnFwdSm80INS1_25CollectiveMainloopFwdSm80ILi8ELi1ELb1EN4cute5tupleIJNS5_1CILi128EEENS7_ILi112EEES8_EEELi128ENS_10bfloat16_tEfNS_4arch4Sm80ELb0ELb0ELb1ELb1ELb0ELb1ELb1ELb1EEENS1_21CollectiveEpilogueFwdINS6_IJS8_S8_S9_EEENS6_IJNS7_ILi1EEESH_SH_EEESB_SD_Li256ELb1ELb1ELb1ELb0EEENS1_36VarlenDynamicPersistentTileSchedulerILi128ELi112ELi256ELi256ELb1ELb1ELb0ELb0ELb1ELb1EEEEEEEEEvNT_6ParamsE)
        /*004c*/ 	.short	0x0380
        /*004e*/ 	.short	0x0438


	//----- nvinfo : EIATTR_SW_WAR
	.align		4
.L_224:
        /*0050*/ 	.byte	0x04, 0x36
        /*0052*/ 	.short	(.L_226 - .L_225)
.L_225:
        /*0054*/ 	.word	0x00000008
.L_226:


//--------------------- .nv.info._ZN7cutlass13device_kernelIN5flash19enable_sm80_to_sm89INS1_16FlashAttnFwdSm80INS1_25CollectiveMainloopFwdSm80ILi4ELi1ELb0EN4cute5tupleIJNS5_1CILi128EEENS7_ILi48EEES8_EEELi128ENS_10bfloat16_tEfNS_4arch4Sm80ELb0ELb1ELb1ELb0ELb0ELb0ELb1ELb1EEENS1_21CollectiveEpilogueFwdINS6_IJS8_S8_S9_EEENS6_IJNS7_ILi1EEESH_SH_EEESB_SD_Li128ELb0ELb1ELb1ELb0EEENS1_19SingleTileSchedulerILb0ELb1ELb1ELi128EEEEEEEEEvNT_6ParamsE --------------------------
	.section	.nv.info._ZN7cutlass13device_kernelIN5flash19enable_sm80_to_sm89INS1_16FlashAttnFwdSm80INS1_25CollectiveMainloopFwdSm80ILi4ELi1ELb0EN4cute5tupleIJNS5_1CILi128EEENS7_ILi48EEES8_EEELi128ENS_10bfloat16_tEfNS_4arch4Sm80ELb0ELb1ELb1ELb0ELb0ELb0ELb1ELb1EEENS1_21CollectiveEpilogueFwdINS6_IJS8_S8_S9_EEENS6_IJNS7_ILi1EEESH_SH_EEESB_SD_Li128ELb0ELb1ELb1ELb0EEENS1_19SingleTileSchedulerILb0ELb1ELb1ELi128EEEEEEEEEvNT_6ParamsE,"",@"SHT_CUDA_INFO"
	.sectionflags	@""
	.align	4


	//----- nvinfo : EIATTR_CUDA_API_VERSION
	.align		4
        /*0000*/ 	.byte	0x04, 0x37
        /*0002*/ 	.short	(.L_228 - .L_227)
.L_227:
        /*0004*/ 	.word	0x00000082


	//----- nvinfo : EIATTR_KPARAM_INFO
	.align		4
.L_228:
        /*0008*/ 	.byte	0x04, 0x17
        /*000a*/ 	.short	(.L_230 - .L_229)
.L_229:
        /*000c*/ 	.word	0x00000000
        /*0010*/ 	.short	0x0000
        /*0012*/ 	.short	0x0000
        /*0014*/ 	.byte	0x00, 0xf0, 0x61, 0x10


	//----- nvinfo : EIATTR_SPARSE_MMA_MASK
	.align		4
.L_230:
        /*0018*/ 	.byte	0x03, 0x50
        /*001a*/ 	.short	0x0000


	//----- nvinfo : EIATTR_MAXREG_COUNT
	.align		4
        /*001c*/ 	.byte	0x03, 0x1b
        /*001e*/ 	.short	0x00ff


	//----- nvinfo : EIATTR_MERCURY_ISA_VERSION
	.align		4
        /*0020*/ 	.byte	0x03, 0x5f
        /*0022*/ 	.short	0x0101


	//----- nvinfo : EIATTR_VRC_CTA_INIT_COUNT
	.align		4
        /*0024*/ 	.byte	0x02, 0x4a
	.zero		1
	.zero		1


	//----- nvinfo : EIATTR_EXIT_INSTR_OFFSETS
	.align		4
        /*0028*/ 	.byte	0x04, 0x1c
        /*002a*/ 	.short	(.L_232 - .L_231)


	//   ....[0]....
.L_231:
        /*002c*/ 	.word	0x00000010


	//----- nvinfo : EIATTR_MAX_THREADS
	.align		4
.L_232:
        /*0030*/ 	.byte	0x04, 0x05
        /*0032*/ 	.short	(.L_234 - .L_233)
.L_233:
        /*0034*/ 	.word	0x00000080
        /*0038*/ 	.word	0x00000001
        /*003c*/ 	.word	0x00000001


	//----- nvinfo : EIATTR_CBANK_PARAM_SIZE
	.align		4
.L_234:
        /*0040*/ 	.byte	0x03, 0x19
        /*0042*/ 	.short	0x0418


	//----- nvinfo : EIATTR_PARAM_CBANK
	.align		4
        /*0044*/ 	.byte	0x04, 0x0a
        /*0046*/ 	.short	(.L_236 - .L_235)
	.align		4
.L_235:
        /*0048*/ 	.word	index@(.nv.constant0._ZN7cutlass13device_kernelIN5flash19enable_sm80_to_sm89INS1_16FlashAttnFwdSm80INS1_25CollectiveMainloopFwdSm80ILi4ELi1ELb0EN4cute5tupleIJNS5_1CILi128EEENS7_ILi48EEES8_EEELi128ENS_10bfloat16_tEfNS_4arch4Sm80ELb0ELb1ELb1ELb0ELb0ELb0ELb1ELb1EEENS1_21CollectiveEpilogueFwdINS6_IJS8_S8_S9_EEENS6_IJNS7_ILi1EEESH_SH_EEESB_SD_Li128ELb0ELb1ELb1ELb0EEENS1_19SingleTileSchedulerILb0ELb1ELb1ELi128EEEEEEEEEvNT_6ParamsE)
        /*004c*/ 	.short	0x0380
        /*004e*/ 	.short	0x0418


	//----- nvinfo : EIATTR_SW_WAR
	.align		4
.L_236:
        /*0050*/ 	.byte	0x04, 0x36
        /*0052*/ 	.short	(.L_238 - .L_237)
.L_237:
        /*0054*/ 	.word	0x00000008
.L_238:


//--------------------- .nv.info._ZN7cutlass13device_kernelIN5flash19enable_sm80_to_sm89INS1_16FlashAttnFwdSm80INS1_25CollectiveMainloopFwdSm80ILi8ELi1ELb1EN4cute5tupleIJNS5_1CILi128EEENS7_ILi96EEES8_EEELi128ENS_10bfloat16_tEfNS_4arch4Sm80ELb0ELb1ELb1ELb1ELb0ELb0ELb1ELb1EEENS1_21CollectiveEpilogueFwdINS6_IJS8_S8_S9_EEENS6_IJNS7_ILi1EEESH_SH_EEESB_SD_Li256ELb1ELb1ELb1ELb0EEENS1_36VarlenDynamicPersistentTileSchedulerILi128ELi96ELi256ELi256ELb1ELb1ELb0ELb1ELb0ELb1EEEEEEEEEvNT_6ParamsE --------------------------
	.section	.nv.info._ZN7cutlass13device_kernelIN5flash19enable_sm80_to_sm89INS1_16FlashAttnFwdSm80INS1_25CollectiveMainloopFwdSm80ILi8ELi1ELb1EN4cute5tupleIJNS5_1CILi128EEENS7_ILi96EEES8_EEELi128ENS_10bfloat16_tEfNS_4arch4Sm80ELb0ELb1ELb1ELb1ELb0ELb0ELb1ELb1EEENS1_21CollectiveEpilogueFwdINS6_IJS8_S8_S9_EEENS6_IJNS7_ILi1EEESH_SH_EEESB_SD_Li256ELb1ELb1ELb1ELb0EEENS1_36VarlenDynamicPersistentTileSchedulerILi128ELi96ELi256ELi256ELb1ELb1ELb0ELb1ELb0ELb1EEEEEEEEEvNT_6ParamsE,"",@"SHT_CUDA_INFO"
	.sectionflags	@""
	.align	4


	//----- nvinfo : EIATTR_CUDA_API_VERSION
	.align		4
        /*0000*/ 	.byte	0x04, 0x37
        /*0002*/ 	.short	(.L_240 - .L_239)
.L_239:
        /*0004*/ 	.word	0x00000082


	//----- nvinfo : EIATTR_KPARAM_INFO
	.align		4
.L_240:
        /*0008*/ 	.byte	0x04, 0x17
        /*000a*/ 	.short	(.L_242 - .L_241)
.L_241:
        /*000c*/ 	.word	0x00000000
        /*0010*/ 	.short	0x0000
        /*0012*/ 	.short	0x0000
        /*0014*/ 	.byte	0x00, 0xf0, 0xe1, 0x10


	//----- nvinfo : EIATTR_SPARSE_MMA_MASK
	.align		4
.L_242:
        /*0018*/ 	.byte	0x03, 0x50
        /*001a*/ 	.short	0x0000


	//----- nvinfo : EIATTR_MAXREG_COUNT
	.align		4
        /*001c*/ 	.byte	0x03, 0x1b
        /*001e*/ 	.short	0x00ff


	//----- nvinfo : EIATTR_MERCURY_ISA_VERSION
	.align		4
        /*0020*/ 	.byte	0x03, 0x5f
        /*0022*/ 	.short	0x0101


	//----- nvinfo : EIATTR_VRC_CTA_INIT_COUNT
	.align		4
        /*0024*/ 	.byte	0x02, 0x4a
	.zero		1
	.zero		1


	//----- nvinfo : EIATTR_EXIT_INSTR_OFFSETS
	.align		4
        /*0028*/ 	.byte	0x04, 0x1c
        /*002a*/ 	.short	(.L_244 - .L_243)


	//   ....[0]....
.L_243:
        /*002c*/ 	.word	0x00000010


	//----- nvinfo : EIATTR_MAX_THREADS
	.align		4
.L_244:
        /*0030*/ 	.byte	0x04, 0x05
        /*0032*/ 	.short	(.L_246 - .L_245)
.L_245:
        /*0034*/ 	.word	0x00000100
        /*0038*/ 	.word	0x00000001
        /*003c*/ 	.word	0x00000001


	//----- nvinfo : EIATTR_CBANK_PARAM_SIZE
	.align		4
.L_246:
        /*0040*/ 	.byte	0x03, 0x19
        /*0042*/ 	.short	0x0438


	//----- nvinfo : EIATTR_PARAM_CBANK
	.align		4
        /*0044*/ 	.byte	0x04, 0x0a
        /*0046*/ 	.short	(.L_248 - .L_247)
	.align		4
.L_247:
        /*0048*/ 	.word	index@(.nv.constant0._ZN7cutlass13device_kernelIN5flash19enable_sm80_to_sm89INS1_16FlashAttnFwdSm80INS1_25CollectiveMainloopFwdSm80ILi8ELi1ELb1EN4cute5tupleIJNS5_1CILi128EEENS7_ILi96EEES8_EEELi128ENS_10bfloat16_tEfNS_4arch4Sm80ELb0ELb1ELb1ELb1ELb0ELb0ELb1ELb1EEENS1_21CollectiveEpilogueFwdINS6_IJS8_S8_S9_EEENS6_IJNS7_ILi1EEESH_SH_EEESB_SD_Li256ELb1ELb1ELb1ELb0EEENS1_36VarlenDynamicPersistentTileSchedulerILi128ELi96ELi256ELi256ELb1ELb1ELb0ELb1ELb0ELb1EEEEEEEEEvNT_6ParamsE)
        /*004c*/ 	.short	0x0380
        /*004e*/ 	.short	0x0438


	//----- nvinfo : EIATTR_SW_WAR
	.align		4
.L_248:
        /*0050*/ 	.byte	0x04, 0x36
        /*0052*/ 	.short	(.L_250 - .L_249)
.L_249:
        /*0054*/ 	.word	0x00000008
.L_250:


//--------------------- .nv.info._ZN7cutlass13device_kernelIN5flash19enable_sm80_to_sm89INS1_16FlashAttnFwdSm80INS1_25CollectiveMainloopFwdSm80ILi8ELi1ELb1EN4cute5tupleIJNS5_1CILi128EEENS7_ILi96EEES8_EEELi128ENS_10bfloat16_tEfNS_4arch4Sm80ELb0ELb1ELb1ELb1ELb0ELb1ELb1ELb1EEENS1_21CollectiveEpilogueFwdINS6_IJS8_S8_S9_EEENS6_IJNS7_ILi1EEESH_SH_EEESB_SD_Li256ELb1ELb1ELb1ELb0EEENS1_36VarlenDynamicPersistentTileSchedulerILi128ELi96ELi256ELi256ELb1ELb1ELb0ELb1ELb0ELb1EEEEEEEEEvNT_6ParamsE --------------------------
	.section	.nv.info._ZN7cutlass13device_kernelIN5flash19enable_sm80_to_sm89INS1_16FlashAttnFwdSm80INS1_25CollectiveMainloopFwdSm80ILi8ELi1ELb1EN4cute5tupleIJNS5_1CILi128EEENS7_ILi96EEES8_EEELi128ENS_10bfloat16_tEfNS_4arch4Sm80ELb0ELb1ELb1ELb1ELb0ELb1ELb1ELb1EEENS1_21CollectiveEpilogueFwdINS6_IJS8_S8_S9_EEENS6_IJNS7_ILi1EEESH_SH_EEESB_SD_Li256ELb1ELb1ELb1ELb0EEENS1_36VarlenDynamicPersistentTileSchedulerILi128ELi96ELi256ELi256ELb1ELb1ELb0ELb1ELb0ELb1EEEEEEEEEvNT_6ParamsE,"",@"SHT_CUDA_INFO"
	.sectionflags	@""
	.align	4


	//----- nvinfo : EIATTR_CUDA_API_VERSION
	.align		4
        /*0000*/ 	.byte	0x04, 0x37
        /*0002*/ 	.short	(.L_252 - .L_251)
.L_251:
        /*0004*/ 	.word	0x00000082


	//----- nvinfo : EIATTR_KPARAM_INFO
	.align		4
.L_252:
        /*0008*/ 	.byte	0x04, 0x17
        /*000a*/ 	.short	(.L_254 - .L_253)
.L_253:
        /*000c*/ 	.word	0x00000000
        /*0010*/ 	.short	0x0000
        /*0012*/ 	.short	0x0000
        /*0014*/ 	.byte	0x00, 0xf0, 0xe1, 0x10


	//----- nvinfo : EIATTR_SPARSE_MMA_MASK
	.align		4
.L_254:
        /*0018*/ 	.byte	0x03, 0x50
        /*001a*/ 	.short	0x0000


	//----- nvinfo : EIATTR_MAXREG_COUNT
	.align		4
        /*001c*/ 	.byte	0x03, 0x1b
        /*001e*/ 	.short	0x00ff


	//----- nvinfo : EIATTR_MERCURY_ISA_VERSION
	.align		4
        /*0020*/ 	.byte	0x03, 0x5f
        /*0022*/ 	.short	0x0101


	//----- nvinfo : EIATTR_VRC_CTA_INIT_COUNT
	.align		4
        /*0024*/ 	.byte	0x02, 0x4a
	.zero		1
	.zero		1


	//----- nvinfo : EIATTR_EXIT_INSTR_OFFSETS
	.align		4
        /*0028*/ 	.byte	0x04, 0x1c
        /*002a*/ 	.short	(.L_256 - .L_255)


	//   ....[0]....
.L_255:
        /*002c*/ 	.word	0x00000010


	//----- nvinfo : EIATTR_MAX_THREADS
	.align		4
.L_256:
        /*0030*/ 	.byte	0x04, 0x05
        /*0032*/ 	.short	(.L_258 - .L_257)
.L_257:
        /*0034*/ 	.word	0x00000100
        /*0038*/ 	.word	0x00000001
        /*003c*/ 	.word	0x00000001


	//----- nvinfo : EIATTR_CBANK_PARAM_SIZE
	.align		4
.L_258:
        /*0040*/ 	.byte	0x03, 0x19
        /*0042*/ 	.short	0x0438


	//----- nvinfo : EIATTR_PARAM_CBANK
	.align		4
        /*0044*/ 	.byte	0x04, 0x0a
        /*0046*/ 	.short	(.L_260 - .L_259)
	.align		4
.L_259:
        /*0048*/ 	.word	index@(.nv.constant0._ZN7cutlass13device_kernelIN5flash19enable_sm80_to_sm89INS1_16FlashAttnFwdSm80INS1_25CollectiveMainloopFwdSm80ILi8ELi1ELb1EN4cute5tupleIJNS5_1CILi128EEENS7_ILi96EEES8_EEELi128ENS_10bfloat16_tEfNS_4arch4Sm80ELb0ELb1ELb1ELb1ELb0ELb1ELb1ELb1EEENS1_21CollectiveEpilogueFwdINS6_IJS8_S8_S9_EEENS6_IJNS7_ILi1EEESH_SH_EEESB_SD_Li256ELb1ELb1ELb1ELb0EEENS1_36VarlenDynamicPersistentTileSchedulerILi128ELi96ELi256ELi256ELb1ELb1ELb0ELb1ELb0ELb1EEEEEEEEEvNT_6ParamsE)
        /*004c*/ 	.short	0x0380
        /*004e*/ 	.short	0x0438


	//----- nvinfo : EIATTR_SW_WAR
	.align		4
.L_260:
        /*0050*/ 	.byte	0x04, 0x36
        /*0052*/ 	.short	(.L_262 - .L_261)
.L_261:
        /*0054*/ 	.word	0x00000008
.L_262:


//--------------------- .nv.info._ZN7cutlass13device_kernelIN5flash19enable_sm80_to_sm89INS1_16FlashAttnFwdSm80INS1_25CollectiveMainloopFwdSm80ILi4ELi1ELb0EN4cute5tupleIJNS5_1CILi128EEENS7_ILi64EEES8_EEELi128ENS_10bfloat16_tEfNS_4arch4Sm80ELb1ELb0ELb1ELb0ELb0ELb0ELb1ELb1EEENS1_21CollectiveEpilogueFwdINS6_IJS8_S8_S9_EEENS6_IJNS7_ILi1EEESH_SH_EEESB_SD_Li128ELb0ELb1ELb1ELb0EEENS1_30DynamicPersistentTileSchedulerILi128ELi128ELb1ELb1ELb0EEEEEEEEEvNT_6ParamsE --------------------------
	.section	.nv.info._ZN7cutlass13device_kernelIN5flash19enable_sm80_to_sm89INS1_16FlashAttnFwdSm80INS1_25CollectiveMainloopFwdSm80ILi4ELi1ELb0EN4cute5tupleIJNS5_1CILi128EEENS7_ILi64EEES8_EEELi128ENS_10bfloat16_tEfNS_4arch4Sm80ELb1ELb0ELb1ELb0ELb0ELb0ELb1ELb1EEENS1_21CollectiveEpilogueFwdINS6_IJS8_S8_S9_EEENS6_IJNS7_ILi1EEESH_SH_EEESB_SD_Li128ELb0ELb1ELb1ELb0EEENS1_30DynamicPersistentTileSchedulerILi128ELi128ELb1ELb1ELb0EEEEEEEEEvNT_6ParamsE,"",@"SHT_CUDA_INFO"
	.sectionflags	@""
	.align	4


	//----- nvinfo : EIATTR_CUDA_API_VERSION
	.align		4
        /*0000*/ 	.byte	0x04, 0x37
        /*0002*/ 	.short	(.L_264 - .L_263)
.L_263:
        /*0004*/ 	.word	0x00000082


	//----- nvinfo : EIATTR_KPARAM_INFO
	.align		4
.L_264:
        /*0008*/ 	.byte	0x04, 0x17
        /*000a*/ 	.short	(.L_266 - .L_265)
.L_265:
        /*000c*/ 	.word	0x00000000
        /*0010*/ 	.short	0x0000
        /*0012*/ 	.short	0x0000
        /*0014*/ 	.byte	0x00, 0xf0, 0xa1, 0x10


	//----- nvinfo : EIATTR_SPARSE_MMA_MASK
	.align		4
.L_266:
        /*0018*/ 	.byte	0x03, 0x50
        /*001a*/ 	.short	0x0000


	//----- nvinfo : EIATTR_MAXREG_COUNT
	.align		4
        /*001c*/ 	.byte	0x03, 0x1b
        /*001e*/ 	.short	0x00ff


	//----- nvinfo : EIATTR_MERCURY_ISA_VERSION
	.align		4
        /*0020*/ 	.byte	0x03, 0x5f
        /*0022*/ 	.short	0x0101


	//----- nvinfo : EIATTR_VRC_CTA_INIT_COUNT
	.align		4
        /*0024*/ 	.byte	0x02, 0x4a
	.zero		1
	.zero		1


	//----- nvinfo : EIATTR_EXIT_INSTR_OFFSETS
	.align		4
        /*0028*/ 	.byte	0x04, 0x1c
        /*002a*/ 	.short	(.L_268 - .L_267)


	//   ....[0]....
.L_267:
        /*002c*/ 	.word	0x00000010


	//----- nvinfo : EIATTR_MAX_THREADS
	.align		4
.L_268:
        /*0030*/ 	.byte	0x04, 0x05
        /*0032*/ 	.short	(.L_270 - .L_269)
.L_269:
        /*0034*/ 	.word	0x00000080
        /*0038*/ 	.word	0x00000001
        /*003c*/ 	.word	0x00000001


	//----- nvinfo : EIATTR_CBANK_PARAM_SIZE
	.align		4
.L_270:
        /*0040*/ 	.byte	0x03, 0x19
        /*0042*/ 	.short	0x0428


	//----- nvinfo : EIATTR_PARAM_CBANK
	.align		4
        /*0044*/ 	.byte	0x04, 0x0a
        /*0046*/ 	.short	(.L_272 - .L_271)
	.align		4
.L_271:
        /*0048*/ 	.word	index@(.nv.constant0._ZN7cutlass13device_kernelIN5flash19enable_sm80_to_sm89INS1_16FlashAttnFwdSm80INS1_25CollectiveMainloopFwdSm80ILi4ELi1ELb0EN4cute5tupleIJNS5_1CILi128EEENS7_ILi64EEES8_EEELi128ENS_10bfloat16_tEfNS_4arch4Sm80ELb1ELb0ELb1ELb0ELb0ELb0ELb1ELb1EEENS1_21CollectiveEpilogueFwdINS6_IJS8_S8_S9_EEENS6_IJNS7_ILi1EEESH_SH_EEESB_SD_Li128ELb0ELb1ELb1ELb0EEENS1_30DynamicPersistentTileSchedulerILi128ELi128ELb1ELb1ELb0EEEEEEEEEvNT_6ParamsE)
        /*004c*/ 	.short	0x0380
        /*004e*/ 	.short	0x0428


	//----- nvinfo : EIATTR_SW_WAR
	.align		4
.L_272:
        /*0050*/ 	.byte	0x04, 0x36
        /*0052*/ 	.short	(.L_274 - .L_273)
.L_273:
        /*0054*/ 	.word	0x00000008
.L_274:


//--------------------- .nv.info._ZN7cutlass13device_kernelIN5flash19enable_sm80_to_sm89INS1_16FlashAttnFwdSm80INS1_25CollectiveMainloopFwdSm80ILi8ELi1ELb1EN4cute5tupleIJNS5_1CILi128EEENS7_ILi112EEES8_EEELi128ENS_10bfloat16_tEfNS_4arch4Sm80ELb1ELb0ELb1ELb1ELb0ELb0ELb1ELb1EEENS1_21CollectiveEpilogueFwdINS6_IJS8_S8_S9_EEENS6_IJNS7_ILi1EEESH_SH_EEESB_SD_Li256ELb1ELb1ELb1ELb0EEENS1_36VarlenDynamicPersistentTileSchedulerILi128ELi112ELi256ELi256ELb1ELb1ELb0ELb1ELb1ELb1EEEEEEEEEvNT_6ParamsE --------------------------
	.section	.nv.info._ZN7cutlass13device_kernelIN5flash19enable_sm80_to_sm89INS1_16FlashAttnFwdSm80INS1_25CollectiveMainloopFwdSm80ILi8ELi1ELb1EN4cute5tupleIJNS5_1CILi128EEENS7_ILi112EEES8_EEELi128ENS_10bfloat16_tEfNS_4arch4Sm80ELb1ELb0ELb1ELb1ELb0ELb0ELb1ELb1EEENS1_21CollectiveEpilogueFwdINS6_IJS8_S8_S9_EEENS6_IJNS7_ILi1EEESH_SH_EEESB_SD_Li256ELb1ELb1ELb1ELb0EEENS1_36VarlenDynamicPersistentTileSchedulerILi128ELi112ELi256ELi256ELb1ELb1ELb0ELb1ELb1ELb1EEEEEEEEEvNT_6ParamsE,"",@"SHT_CUDA_INFO"
	.sectionflags	@""
	.align	4


	//----- nvinfo : EIATTR_CUDA_API_VERSION
	.align		4
        /*0000*/ 	.byte	0x04, 0x37
        /*0002*/ 	.short	(.L_276 - .L_275)
.L_275:
        /*0004*/ 	.word	0x00000082


	//----- nvinfo : EIATTR_KPARAM_INFO
	.align		4
.L_276:
        /*0008*/ 	.byte	0x04, 0x17
        /*000a*/ 	.short	(.L_278 - .L_277)
.L_277:
        /*000c*/ 	.word	0x00000000
        /*0010*/ 	.short	0x0000
        /*0012*/ 	.short	0x0000
        /*0014*/ 	.byte	0x00, 0xf0, 0xe1, 0x10


	//----- nvinfo : EIATTR_SPARSE_MMA_MASK
	.align		4
.L_278:
        /*0018*/ 	.byte	0x03, 0x50
        /*001a*/ 	.short	0x0000


	//----- nvinfo : EIATTR_MAXREG_COUNT
	.align		4
        /*001c*/ 	.byte	0x03, 0x1b
        /*001e*/ 	.short	0x00ff


	//----- nvinfo : EIATTR_MERCURY_ISA_VERSION
	.align		4
        /*0020*/ 	.byte	0x03, 0x5f
        /*0022*/ 	.short	0x0101


	//----- nvinfo : EIATTR_VRC_CTA_INIT_COUNT
	.align		4
        /*0024*/ 	.byte	0x02, 0x4a
	.zero		1
	.zero		1


	//----- nvinfo : EIATTR_EXIT_INSTR_OFFSETS
	.align		4
        /*0028*/ 	.byte	0x04, 0x1c
        /*002a*/ 	.short	(.L_280 - .L_279)


	//   ....[0]....
.L_279:
        /*002c*/ 	.word	0x00000010


	//----- nvinfo : EIATTR_MAX_THREADS
	.align		4
.L_280:
        /*0030*/ 	.byte	0x04, 0x05
        /*0032*/ 	.short	(.L_282 - .L_281)
.L_281:
        /*0034*/ 	.word	0x00000100
        /*0038*/ 	.word	0x00000001
        /*003c*/ 	.word	0x00000001


	//----- nvinfo : EIATTR_CBANK_PARAM_SIZE
	.align		4
.L_282:
        /*0040*/ 	.byte	0x03, 0x19
        /*0042*/ 	.short	0x0438


	//----- nvinfo : EIATTR_PARAM_CBANK
	.align		4
        /*0044*/ 	.byte	0x04, 0x0a
        /*0046*/ 	.short	(.L_284 - .L_283)
	.align		4
.L_283:
        /*0048*/ 	.word	index@(.nv.constant0._ZN7cutlass13device_kernelIN5flash19enable_sm80_to_sm89INS1_16FlashAttnFwdSm80INS1_25CollectiveMainloopFwdSm80ILi8ELi1ELb1EN4cute5tupleIJNS5_1CILi128EEENS7_ILi112EEES8_EEELi128ENS_10bfloat16_tEfNS_4arch4Sm80ELb1ELb0ELb1ELb1ELb0ELb0ELb1ELb1EEENS1_21CollectiveEpilogueFwdINS6_IJS8_S8_S9_EEENS6_IJNS7_ILi1EEESH_SH_EEESB_SD_Li256ELb1ELb1ELb1ELb0EEENS1_36VarlenDynamicPersistentTileSchedulerILi128ELi112ELi256ELi256ELb1ELb1ELb0ELb1ELb1ELb1EEEEEEEEEvNT_6ParamsE)
        /*004c*/ 	.short	0x0380
        /*004e*/ 	.short	0x0438


	//----- nvinfo : EIATTR_SW_WAR
	.align		4
.L_284:
        /*0050*/ 	.byte	0x04, 0x36
        /*0052*/ 	.short	(.L_286 - .L_285)
.L_285:
        /*0054*/ 	.word	0x00000008
.L_286:


//--------------------- .nv.info._ZN7cutlass13device_kernelIN5flash19enable_sm80_to_sm89INS1_16FlashAttnFwdSm80INS1_25CollectiveMainloopFwdSm80ILi8ELi1ELb1EN4cute5tupleIJNS5_1CILi128EEENS7_ILi112EEES8_EEELi128ENS_10bfloat16_tEfNS_4arch4Sm80ELb1ELb0ELb1ELb1ELb0ELb1ELb1ELb1EEENS1_21CollectiveEpilogueFwdINS6_IJS8_S8_S9_EEENS6_IJNS7_ILi1EEESH_SH_EEESB_SD_Li256ELb1ELb1ELb1ELb0EEENS1_36VarlenDynamicPersistentTileSchedulerILi128ELi112ELi256ELi256ELb1ELb1ELb0ELb1ELb1ELb1EEEEEEEEEvNT_6ParamsE --------------------------
	.section	.nv.info._ZN7cutlass13device_kernelIN5flash19enable_sm80_to_sm89INS1_16FlashAttnFwdSm80INS1_25CollectiveMainloopFwdSm80ILi8ELi1ELb1EN4cute5tupleIJNS5_1CILi128EEENS7_ILi112EEES8_EEELi128ENS_10bfloat16_tEfNS_4arch4Sm80ELb1ELb0ELb1ELb1ELb0ELb1ELb1ELb1EEENS1_21CollectiveEpilogueFwdINS6_IJS8_S8_S9_EEENS6_IJNS7_ILi1EEESH_SH_EEESB_SD_Li256ELb1ELb1ELb1ELb0EEENS1_36VarlenDynamicPersistentTileSchedulerILi128ELi112ELi256ELi256ELb1ELb1ELb0ELb1ELb1ELb1EEEEEEEEEvNT_6ParamsE,"",@"SHT_CUDA_INFO"
	.sectionflags	@""
	.align	4


	//----- nvinfo : EIATTR_CUDA_API_VERSION
	.align		4
        /*0000*/ 	.byte	0x04, 0x37
        /*0002*/ 	.short	(.L_288 - .L_287)
.L_287:
        /*0004*/ 	.word	0x00000082


	//----- nvinfo : EIATTR_KPARAM_INFO
	.align		4
.L_288:
        /*0008*/ 	.byte	0x04, 0x17
        /*000a*/ 	.short	(.L_290 - .L_289)
.L_289:
        /*000c*/ 	.word	0x00000000
        /*0010*/ 	.short	0x0000
        /*0012*/ 	.short	0x0000
        /*0014*/ 	.byte	0x00, 0xf0, 0xe1, 0x10


	//----- nvinfo : EIATTR_SPARSE_MMA_MASK
	.align		4
.L_290:
        /*0018*/ 	.byte	0x03, 0x50
        /*001a*/ 	.short	0x0000


	//----- nvinfo : EIATTR_MAXREG_COUNT
	.align		4
        /*001c*/ 	.byte	0x03, 0x1b
        /*001e*/ 	.short	0x00ff


	//----- nvinfo : EIATTR_MERCURY_ISA_VERSION
	.align		4
        /*0020*/ 	.byte	0x03, 0x5f
        /*0022*/ 	.short	0x0101


	//----- nvinfo : EIATTR_VRC_CTA_INIT_COUNT
	.align		4
        /*0024*/ 	.byte	0x02, 0x4a
	.zero		1
	.zero		1


	//----- nvinfo : EIATTR_EXIT_INSTR_OFFSETS
	.align		4
        /*0028*/ 	.byte	0x04, 0x1c
        /*002a*/ 	.short	(.L_292 - .L_291)


	//   ....[0]....
.L_291:
        /*002c*/ 	.word	0x00000010


	//----- nvinfo : EIATTR_MAX_THREADS
	.align		4
.L_292:
        /*0030*/ 	.byte	0x04, 0x05
        /*0032*/ 	.short	(.L_294 - .L_293)
.L_293:
        /*0034*/ 	.word	0x00000100
        /*0038*/ 	.word	0x00000001
        /*003c*/ 	.word	0x00000001


	//----- nvinfo : EIATTR_CBANK_PARAM_SIZE
	.align		4
.L_294:
        /*0040*/ 	.byte	0x03, 0x19
        /*0042*/ 	.short	0x0438


	//----- nvinfo : EIATTR_PARAM_CBANK
	.align		4
        /*0044*/ 	.byte	0x04, 0x0a
        /*0046*/ 	.short	(.L_296 - .L_295)
	.align		4
.L_295:
        /*0048*/ 	.word	index@(.nv.constant0._ZN7cutlass13device_kernelIN5flash19enable_sm80_to_sm89INS1_16FlashAttnFwdSm80INS1_25CollectiveMainloopFwdSm80ILi8ELi1ELb1EN4cute5tupleIJNS5_1CILi128EEENS7_ILi112EEES8_EEELi128ENS_10bfloat16_tEfNS_4arch4Sm80ELb1ELb0ELb1ELb1ELb0ELb1ELb1ELb1EEENS1_21CollectiveEpilogueFwdINS6_IJS8_S8_S9_EEENS6_IJNS7_ILi1EEESH_SH_EEESB_SD_Li256ELb1ELb1ELb1ELb0EEENS1_36VarlenDynamicPersistentTileSchedulerILi128ELi112ELi256ELi256ELb1ELb1ELb0ELb1ELb1ELb1EEEEEEEEEvNT_6ParamsE)
        /*004c*/ 	.short	0x0380
        /*004e*/ 	.short	0x0438


	//----- nvinfo : EIATTR_SW_WAR
	.align		4
.L_296:
        /*0050*/ 	.byte	0x04, 0x36
        /*0052*/ 	.short	(.L_298 - .L_297)
.L_297:
        /*0054*/ 	.word	0x00000008
.L_298:


//--------------------- .nv.info._ZN7cutlass13device_kernelIN5flash19enable_sm80_to_sm89INS1_16FlashAttnFwdSm80INS1_25CollectiveMainloopFwdSm80ILi8ELi1ELb1EN4cute5tupleIJNS5_1CILi128EEES8_S8_EEELi128ENS_10bfloat16_tEfNS_4arch4Sm80ELb0ELb0ELb0ELb0ELb0ELb0ELb1ELb1EEENS1_21CollectiveEpilogueFwdIS9_NS6_IJNS7_ILi1EEESF_SF_EEESA_SC_Li256ELb0ELb1ELb1ELb0EEENS1_19SingleTileSchedulerILb0ELb1ELb1ELi128EEEEEEEEEvNT_6ParamsE --------------------------
	.section	.nv.info._ZN7cutlass13device_kernelIN5flash19enable_sm80_to_sm89INS1_16FlashAttnFwdSm80INS1_25CollectiveMainloopFwdSm80ILi8ELi1ELb1EN4cute5tupleIJNS5_1CILi128EEES8_S8_EEELi128ENS_10bfloat16_tEfNS_4arch4Sm80ELb0ELb0ELb0ELb0ELb0ELb0ELb1ELb1EEENS1_21CollectiveEpilogueFwdIS9_NS6_IJNS7_ILi1EEESF_SF_EEESA_SC_Li256ELb0ELb1ELb1ELb0EEENS1_19SingleTileSchedulerILb0ELb1ELb1ELi128EEEEEEEEEvNT_6ParamsE,"",@"SHT_CUDA_INFO"
	.sectionflags	@""
	.align	4


	//----- nvinfo : EIATTR_CUDA_API_VERSION
	.align		4
        /*0000*/ 	.byte	0x04, 0x37
        /*0002*/ 	.short	(.L_300 - .L_299)
.L_299:
        /*0004*/ 	.word	0x00000082


	//----- nvinfo : EIATTR_KPARAM_INFO
	.align		4
.L_300:
        /*0008*/ 	.byte	0x04, 0x17
        /*000a*/ 	.short	(.L_302 - .L_301)
.L_301:
        /*000c*/ 	.word	0x00000000
        /*0010*/ 	.short	0x0000
        /*0012*/ 	.short	0x0000
        /*0014*/ 	.byte	0x00, 0xf0, 0x61, 0x10


	//----- nvinfo : EIATTR_SPARSE_MMA_MASK
	.align		4
.L_302:
        /*0018*/ 	.byte	0x03, 0x50
        /*001a*/ 	.short	0x0000


	//----- nvinfo : EIATTR_MAXREG_COUNT
	.align		4
        /*001c*/ 	.byte	0x03, 0x1b
        /*001e*/ 	.short	0x00ff


	//----- nvinfo : EIATTR_MERCURY_ISA_VERSION
	.align		4
        /*0020*/ 	.byte	0x03, 0x5f
        /*0022*/ 	.short	0x0101


	//----- nvinfo : EIATTR_VRC_CTA_INIT_COUNT
	.align		4
        /*0024*/ 	.byte	0x02, 0x4a
	.zero		1
	.zero		1


	//----- nvinfo : EIATTR_EXIT_INSTR_OFFSETS
	.align		4
        /*0028*/ 	.byte	0x04, 0x1c
        /*002a*/ 	.short	(.L_304 - .L_303)


	//   ....[0]....
.L_303:
        /*002c*/ 	.word	0x00000010


	//----- nvinfo : EIATTR_MAX_THREADS
	.align		4
.L_304:
        /*0030*/ 	.byte	0x04, 0x05
        /*0032*/ 	.short	(.L_306 - .L_305)
.L_305:
        /*0034*/ 	.word	0x00000100
        /*0038*/ 	.word	0x00000001
        /*003c*/ 	.word	0x00000001


	//----- nvinfo : EIATTR_CBANK_PARAM_SIZE
	.align		4
.L_306:
        /*0040*/ 	.byte	0x03, 0x19
        /*0042*/ 	.short	0x0418


	//----- nvinfo : EIATTR_PARAM_CBANK
	.align		4
        /*0044*/ 	.byte	0x04, 0x0a
        /*0046*/ 	.short	(.L_308 - .L_307)
	.align		4
.L_307:
        /*0048*/ 	.word	index@(.nv.constant0._ZN7cutlass13device_kernelIN5flash19enable_sm80_to_sm89INS1_16FlashAttnFwdSm80INS1_25CollectiveMainloopFwdSm80ILi8ELi1ELb1EN4cute5tupleIJNS5_1CILi128EEES8_S8_EEELi128ENS_10bfloat16_tEfNS_4arch4Sm80ELb0ELb0ELb0ELb0ELb0ELb0ELb1ELb1EEENS1_21CollectiveEpilogueFwdIS9_NS6_IJNS7_ILi1EEESF_SF_EEESA_SC_Li256ELb0ELb1ELb1ELb0EEENS1_19SingleTileSchedulerILb0ELb1ELb1ELi128EEEEEEEEEvNT_6ParamsE)
        /*004c*/ 	.short	0x0380
        /*004e*/ 	.short	0x0418


	//----- nvinfo : EIATTR_SW_WAR
	.align		4
.L_308:
        /*0050*/ 	.byte	0x04, 0x36
        /*0052*/ 	.short	(.L_310 - .L_309)
.L_309:
        /*0054*/ 	.word	0x00000008
.L_310:


//--------------------- .nv.info._ZN7cutlass13device_kernelIN5flash19enable_sm80_to_sm89INS1_16FlashAttnFwdSm80INS1_25CollectiveMainloopFwdSm80ILi8ELi1ELb1EN4cute5tupleIJNS5_1CILi128EEENS7_ILi96EEES8_EEELi128ENS_10bfloat16_tEfNS_4arch4Sm80ELb0ELb1ELb0ELb0ELb0ELb0ELb1ELb1EEENS1_21CollectiveEpilogueFwdINS6_IJS8_S8_S9_EEENS6_IJNS7_ILi1EEESH_SH_EEESB_SD_Li256ELb0ELb1ELb1ELb0EEENS1_19SingleTileSchedulerILb0ELb1ELb1ELi128EEEEEEEEEvNT_6ParamsE --------------------------
	.section	.nv.info._ZN7cutlass13device_kernelIN5flash19enable_sm80_to_sm89INS1_16FlashAttnFwdSm80INS1_25CollectiveMainloopFwdSm80ILi8ELi1ELb1EN4cute5tupleIJNS5_1CILi128EEENS7_ILi96EEES8_EEELi128ENS_10bfloat16_tEfNS_4arch4Sm80ELb0ELb1ELb0ELb0ELb0ELb0ELb1ELb1EEENS1_21CollectiveEpilogueFwdINS6_IJS8_S8_S9_EEENS6_IJNS7_ILi1EEESH_SH_EEESB_SD_Li256ELb0ELb1ELb1ELb0EEENS1_19SingleTileSchedulerILb0ELb1ELb1ELi128EEEEEEEEEvNT_6ParamsE,"",@"SHT_CUDA_INFO"
	.sectionflags	@""
	.align	4


	//----- nvinfo : EIATTR_CUDA_API_VERSION
	.align		4
        /*0000*/ 	.byte	0x04, 0x37
        /*0002*/ 	.short	(.L_312 - .L_311)
.L_311:
        /*0004*/ 	.word	0x00000082


	//----- nvinfo : EIATTR_KPARAM_INFO
	.align		4
.L_312:
        /*0008*/ 	.byte	0x04, 0x17
        /*000a*/ 	.short	(.L_314 - .L_313)
.L_313:
        /*000c*/ 	.word	0x00000000
        /*0010*/ 	.short	0x0000
        /*0012*/ 	.short	0x0000
        /*0014*/ 	.byte	0x00, 0xf0, 0x61, 0x10


	//----- nvinfo : EIATTR_SPARSE_MMA_MASK
	.align		4
.L_314:
        /*0018*/ 	.byte	0x03, 0x50
        /*001a*/ 	.short	0x0000


	//----- nvinfo : EIATTR_MAXREG_COUNT
	.align		4
        /*001c*/ 	.byte	0x03, 0x1b
        /*001e*/ 	.short	0x00ff


	//----- nvinfo : EIATTR_MERCURY_ISA_VERSION
	.align		4
        /*0020*/ 	.byte	0x03, 0x5f
        /*0022*/ 	.short	0x0101


	//----- nvinfo : EIATTR_VRC_CTA_INIT_COUNT
	.align		4
        /*0024*/ 	.byte	0x02, 0x4a
	.zero		1
	.zero		1


	//----- nvinfo : EIATTR_EXIT_INSTR_OFFSETS
	.align		4
        /*0028*/ 	.byte	0x04, 0x1c
        /*002a*/ 	.short	(.L_316 - .L_315)


	//   ....[0]....
.L_315:
        /*002c*/ 	.word	0x00000010


	//----- nvinfo : EIATTR_MAX_THREADS
	.align		4
.L_316:
        /*0030*/ 	.byte	0x04, 0x05
        /*0032*/ 	.short	(.L_318 - .L_317)
.L_317:
        /*0034*/ 	.word	0x00000100
        /*0038*/ 	.word	0x00000001
        /*003c*/ 	.word	0x00000001


	//----- nvinfo : EIATTR_CBANK_PARAM_SIZE
	.align		4
.L_318:
        /*0040*/ 	.byte	0x03, 0x19
        /*0042*/ 	.short	0x0418


	//----- nvinfo : EIATTR_PARAM_CBANK
	.align		4
        /*0044*/ 	.byte	0x04, 0x0a
        /*0046*/ 	.short	(.L_320 - .L_319)
	.align		4
.L_319:
        /*0048*/ 	.word	index@(.nv.constant0._ZN7cutlass13device_kernelIN5flash19enable_sm80_to_sm89INS1_16FlashAttnFwdSm80INS1_25CollectiveMainloopFwdSm80ILi8ELi1ELb1EN4cute5tupleIJNS5_1CILi128EEENS7_ILi96EEES8_EEELi128ENS_10bfloat16_tEfNS_4arch4Sm80ELb0ELb1ELb0ELb0ELb0ELb0ELb1ELb1EEENS1_21CollectiveEpilogueFwdINS6_IJS8_S8_S9_EEENS6_IJNS7_ILi1EEESH_SH_EEESB_SD_Li256ELb0ELb1ELb1ELb0EEENS1_19SingleTileSchedulerILb0ELb1ELb1ELi128EEEEEEEEEvNT_6ParamsE)
        /*004c*/ 	.short	0x0380
        /*004e*/ 	.short	0x0418


	//----- nvinfo : EIATTR_SW_WAR
	.align		4
.L_320:
        /*0050*/ 	.byte	0x04, 0x36
        /*0052*/ 	.short	(.L_322 - .L_321)
.L_321:
        /*0054*/ 	.word	0x00000008
.L_322:


//--------------------- .nv.info._ZN7cutlass13device_kernelIN5flash19enable_sm80_to_sm89INS1_16FlashAttnFwdSm80INS1_25CollectiveMainloopFwdSm80ILi8ELi1ELb1EN4cute5tupleIJNS5_1CILi128EEES8_S8_EEELi128ENS_10bfloat16_tEfNS_4arch4Sm80ELb1ELb0ELb0ELb0ELb0ELb0ELb1ELb1EEENS1_21CollectiveEpilogueFwdIS9_NS6_IJNS7_ILi1EEESF_SF_EEESA_SC_Li256ELb0ELb1ELb1ELb0EEENS1_30DynamicPersistentTileSchedulerILi256ELi256ELb1ELb1ELb0EEEEEEEEEvNT_6ParamsE --------------------------
	.section	.nv.info._ZN7cutlass13device_kernelIN5flash19enable_sm80_to_sm89INS1_16FlashAttnFwdSm80INS1_25CollectiveMainloopFwdSm80ILi8ELi1ELb1EN4cute5tupleIJNS5_1CILi128EEES8_S8_EEELi128ENS_10bfloat16_tEfNS_4arch4Sm80ELb1ELb0ELb0ELb0ELb0ELb0ELb1ELb1EEENS1_21CollectiveEpilogueFwdIS9_NS6_IJNS7_ILi1EEESF_SF_EEESA_SC_Li256ELb0ELb1ELb1ELb0EEENS1_30DynamicPersistentTileSchedulerILi256ELi256ELb1ELb1ELb0EEEEEEEEEvNT_6ParamsE,"",@"SHT_CUDA_INFO"
	.sectionflags	@""
	.align	4


	//----- nvinfo : EIATTR_CUDA_API_VERSION
	.align		4
        /*0000*/ 	.byte	0x04, 0x37
        /*0002*/ 	.short	(.L_324 - .L_323)
.L_323:
        /*0004*/ 	.word	0x00000082


	//----- nvinfo : EIATTR_KPARAM_INFO
	.align		4
.L_324:
        /*0008*/ 	.byte	0x04, 0x17
        /*000a*/ 	.short	(.L_326 - .L_325)
.L_325:
        /*000c*/ 	.word	0x00000000
        /*0010*/ 	.short	0x0000
        /*0012*/ 	.short	0x0000
        /*0014*/ 	.byte	0x00, 0xf0, 0xa1, 0x10


	//----- nvinfo : EIATTR_SPARSE_MMA_MASK
	.align		4
.L_326:
        /*0018*/ 	.byte	0x03, 0x50
        /*001a*/ 	.short	0x0000


	//----- nvinfo : EIATTR_MAXREG_COUNT
	.align		4
        /*001c*/ 	.byte	0x03, 0x1b
        /*001e*/ 	.short	0x00ff


	//----- nvinfo : EIATTR_MERCURY_ISA_VERSION
	.align		4
        /*0020*/ 	.byte	0x03, 0x5f
        /*0022*/ 	.short	0x0101


	//----- nvinfo : EIATTR_VRC_CTA_INIT_COUNT
	.align		4
        /*0024*/ 	.byte	0x02, 0x4a
	.zero		1
	.zero		1


	//----- nvinfo : EIATTR_EXIT_INSTR_OFFSETS
	.align		4
        /*0028*/ 	.byte	0x04, 0x1c
        /*002a*/ 	.short	(.L_328 - .L_327)


	//   ....[0]....
.L_327:
        /*002c*/ 	.word	0x00000010


	//----- nvinfo : EIATTR_MAX_THREADS
	.align		4
.L_328:
        /*0030*/ 	.byte	0x04, 0x05
        /*0032*/ 	.short	(.L_330 - .L_329)
.L_329:
        /*0034*/ 	.word	0x00000100
        /*0038*/ 	.word	0x00000001
        /*003c*/ 	.word	0x00000001


	//----- nvinfo : EIATTR_CBANK_PARAM_SIZE
	.align		4
.L_330:
        /*0040*/ 	.byte	0x03, 0x19
        /*0042*/ 	.short	0x0428


	//----- nvinfo : EIATTR_PARAM_CBANK
	.align		4
        /*0044*/ 	.byte	0x04, 0x0a
        /*0046*/ 	.short	(.L_332 - .L_331)
	.align		4
.L_331:
        /*0048*/ 	.word	index@(.nv.constant0._ZN7cutlass13device_kernelIN5flash19enable_sm80_to_sm89INS1_16FlashAttnFwdSm80INS1_25CollectiveMainloopFwdSm80ILi8ELi1ELb1EN4cute5tupleIJNS5_1CILi128EEES8_S8_EEELi128ENS_10bfloat16_tEfNS_4arch4Sm80ELb1ELb0ELb0ELb0ELb0ELb0ELb1ELb1EEENS1_21CollectiveEpilogueFwdIS9_NS6_IJNS7_ILi1EEESF_SF_EEESA_SC_Li256ELb0ELb1ELb1ELb0EEENS1_30DynamicPersistentTileSchedulerILi256ELi256ELb1ELb1ELb0EEEEEEEEEvNT_6ParamsE)
        /*004c*/ 	.short	0x0380
        /*004e*/ 	.short	0x0428


	//----- nvinfo : EIATTR_SW_WAR
	.align		4
.L_332:
        /*0050*/ 	.byte	0x04, 0x36
        /*0052*/ 	.short	(.L_334 - .L_333)
.L_333:
        /*0054*/ 	.word	0x00000008
.L_334:


//--------------------- .nv.info._ZN7cutlass13device_kernelIN5flash19enable_sm80_to_sm89INS1_16FlashAttnFwdSm80INS1_25CollectiveMainloopFwdSm80ILi4ELi1ELb0EN4cute5tupleIJNS5_1CILi128EEENS7_ILi64EEES8_EEELi128ENS_10bfloat16_tEfNS_4arch4Sm80ELb0ELb0ELb0ELb0ELb0ELb0ELb1ELb1EEENS1_21CollectiveEpilogueFwdINS6_IJS8_S8_S9_EEENS6_IJNS7_ILi1EEESH_SH_EEESB_SD_Li128ELb0ELb1ELb1ELb0EEENS1_19SingleTileSchedulerILb0ELb1ELb1ELi128EEEEEEEEEvNT_6ParamsE --------------------------
	.section	.nv.info._ZN7cutlass13device_kernelIN5flash19enable_sm80_to_sm89INS1_16FlashAttnFwdSm80INS1_25CollectiveMainloopFwdSm80ILi4ELi1ELb0EN4cute5tupleIJNS5_1CILi128EEENS7_ILi64EEES8_EEELi128ENS_10bfloat16_tEfNS_4arch4Sm80ELb0ELb0ELb0ELb0ELb0ELb0ELb1ELb1EEENS1_21CollectiveEpilogueFwdINS6_IJS8_S8_S9_EEENS6_IJNS7_ILi1EEESH_SH_EEESB_SD_Li128ELb0ELb1ELb1ELb0EEENS1_19SingleTileSchedulerILb0ELb1ELb1ELi128EEEEEEEEEvNT_6ParamsE,"",@"SHT_CUDA_INFO"
	.sectionflags	@""
	.align	4


	//----- nvinfo : EIATTR_CUDA_API_VERSION
	.align		4
        /*0000*/ 	.byte	0x04, 0x37
        /*0002*/ 	.short	(.L_336 - .L_335)
.L_335:
        /*0004*/ 	.word	0x00000082


	//----- nvinfo : EIATTR_KPARAM_INFO
	.align		4
.L_336:
        /*0008*/ 	.byte	0x04, 0x17
        /*000a*/ 	.short	(.L_338 - .L_337)
.L_337:
        /*000c*/ 	.word	0x00000000
        /*0010*/ 	.short	0x0000
        /*0012*/ 	.short	0x0000
        /*0014*/ 	.byte	0x00, 0xf0, 0x61, 0x10


	//----- nvinfo : EIATTR_SPARSE_MMA_MASK
	.align		4
.L_338:
        /*0018*/ 	.byte	0x03, 0x50
        /*001a*/ 	.short	0x0000


	//----- nvinfo : EIATTR_MAXREG_COUNT
	.align		4
        /*001c*/ 	.byte	0x03, 0x1b
        /*001e*/ 	.short	0x00ff


	//----- nvinfo : EIATTR_MERCURY_ISA_VERSION
	.align		4
        /*0020*/ 	.byte	0x03, 0x5f
        /*0022*/ 	.short	0x0101


	//----- nvinfo : EIATTR_VRC_CTA_INIT_COUNT
	.align		4
        /*0024*/ 	.byte	0x02, 0x4a
	.zero		1
	.zero		1


	//----- nvinfo : EIATTR_EXIT_INSTR_OFFSETS
	.align		4
        /*0028*/ 	.byte	0x04, 0x1c
        /*002a*/ 	.short	(.L_340 - .L_339)


	//   ....[0]....
.L_339:
        /*002c*/ 	.word	0x00000010


	//----- nvinfo : EIATTR_MAX_THREADS
	.align		4
.L_340:
        /*0030*/ 	.byte	0x04, 0x05
        /*0032*/ 	.short	(.L_342 - .L_341)
.L_341:
        /*0034*/ 	.word	0x00000080
        /*0038*/ 	.word	0x00000001
        /*003c*/ 	.word	0x00000001


	//----- nvinfo : EIATTR_CBANK_PARAM_SIZE
	.align		4
.L_342:
        /*0040*/ 	.byte	0x03, 0x19
        /*0042*/ 	.short	0x0418


	//----- nvinfo : EIATTR_PARAM_CBANK
	.align		4
        /*0044*/ 	.byte	0x04, 0x0a
        /*0046*/ 	.short	(.L_344 - .L_343)
	.align		4
.L_343:
        /*0048*/ 	.word	index@(.nv.constant0._ZN7cutlass13device_kernelIN5flash19enable_sm80_to_sm89INS1_16FlashAttnFwdSm80INS1_25CollectiveMainloopFwdSm80ILi4ELi1ELb0EN4cute5tupleIJNS5_1CILi128EEENS7_ILi64EEES8_EEELi128ENS_10bfloat16_tEfNS_4arch4Sm80ELb0ELb0ELb0ELb0ELb0ELb0ELb1ELb1EEENS1_21CollectiveEpilogueFwdINS6_IJS8_S8_S9_EEENS6_IJNS7_ILi1EEESH_SH_EEESB_SD_Li128ELb0ELb1ELb1ELb0EEENS1_19SingleTileSchedulerILb0ELb1ELb1ELi128EEEEEEEEEvNT_6ParamsE)
        /*004c*/ 	.short	0x0380
        /*004e*/ 	.short	0x0418


	//----- nvinfo : EIATTR_SW_WAR
	.align		4
.L_344:
        /*0050*/ 	.byte	0x04, 0x36
        /*0052*/ 	.short	(.L_346 - .L_345)
.L_345:
        /*0054*/ 	.word	0x00000008
.L_346:


//--------------------- .nv.info._ZN7cutlass13device_kernelIN5flash19enable_sm80_to_sm89INS1_16FlashAttnFwdSm80INS1_25CollectiveMainloopFwdSm80ILi8ELi1ELb1EN4cute5tupleIJNS5_1CILi128EEENS7_ILi112EEES8_EEELi128ENS_10bfloat16_tEfNS_4arch4Sm80ELb0ELb0ELb0ELb1ELb0ELb0ELb1ELb1EEENS1_21CollectiveEpilogueFwdINS6_IJS8_S8_S9_EEENS6_IJNS7_ILi1EEESH_SH_EEESB_SD_Li256ELb1ELb1ELb1ELb0EEENS1_36VarlenDynamicPersistentTileSchedulerILi128ELi112ELi256ELi256ELb1ELb1ELb0ELb0ELb1ELb1EEEEEEEEEvNT_6ParamsE --------------------------
	.section	.nv.info._ZN7cutlass13device_kernelIN5flash19enable_sm80_to_sm89INS1_16FlashAttnFwdSm80INS1_25CollectiveMainloopFwdSm80ILi8ELi1ELb1EN4cute5tupleIJNS5_1CILi128EEENS7_ILi112EEES8_EEELi128ENS_10bfloat16_tEfNS_4arch4Sm80ELb0ELb0ELb0ELb1ELb0ELb0ELb1ELb1EEENS1_21CollectiveEpilogueFwdINS6_IJS8_S8_S9_EEENS6_IJNS7_ILi1EEESH_SH_EEESB_SD_Li256ELb1ELb1ELb1ELb0EEENS1_36VarlenDynamicPersistentTileSchedulerILi128ELi112ELi256ELi256ELb1ELb1ELb0ELb0ELb1ELb1EEEEEEEEEvNT_6ParamsE,"",@"SHT_CUDA_INFO"
	.sectionflags	@""
	.align	4


	//----- nvinfo : EIATTR_CUDA_API_VERSION
	.align		4
        /*0000*/ 	.byte	0x04, 0x37
        /*0002*/ 	.short	(.L_348 - .L_347)
.L_347:
        /*0004*/ 	.word	0x00000082


	//----- nvinfo : EIATTR_KPARAM_INFO
	.align		4
.L_348:
        /*0008*/ 	.byte	0x04, 0x17
        /*000a*/ 	.short	(.L_350 - .L_349)
.L_349:
        /*000c*/ 	.word	0x00000000
        /*0010*/ 	.short	0x0000
        /*0012*/ 	.short	0x0000
        /*0014*/ 	.byte	0x00, 0xf0, 0xe1, 0x10


	//----- nvinfo : EIATTR_SPARSE_MMA_MASK
	.align		4
.L_350:
        /*0018*/ 	.byte	0x03, 0x50
        /*001a*/ 	.short	0x0000


	//----- nvinfo : EIATTR_MAXREG_COUNT
	.align		4
        /*001c*/ 	.byte	0x03, 0x1b
        /*001e*/ 	.short	0x00ff


	//----- nvinfo : EIATTR_MERCURY_ISA_VERSION
	.align		4
        /*0020*/ 	.byte	0x03, 0x5f
        /*0022*/ 	.short	0x0101


	//----- nvinfo : EIATTR_VRC_CTA_INIT_COUNT
	.align		4
        /*0024*/ 	.byte	0x02, 0x4a
	.zero		1
	.zero		1


	//----- nvinfo : EIATTR_EXIT_INSTR_OFFSETS
	.align		4
        /*0028*/ 	.byte	0x04, 0x1c
        /*002a*/ 	.short	(.L_352 - .L_351)


	//   ....[0]....
.L_351:
        /*002c*/ 	.word	0x00000010


	//----- nvinfo : EIATTR_MAX_THREADS
	.align		4
.L_352:
        /*0030*/ 	.byte	0x04, 0x05
        /*0032*/ 	.short	(.L_354 - .L_353)
.L_353:
        /*0034*/ 	.word	0x00000100
        /*0038*/ 	.word	0x00000001
        /*003c*/ 	.word	0x00000001


	//----- nvinfo : EIATTR_CBANK_PARAM_SIZE
	.align		4
.L_354:
        /*0040*/ 	.byte	0x03, 0x19
        /*0042*/ 	.short	0x0438


	//----- nvinfo : EIATTR_PARAM_CBANK
	.align		4
        /*0044*/ 	.byte	0x04, 0x0a
        /*0046*/ 	.short	(.L_356 - .L_355)
	.align		4
.L_355:
        /*0048*/ 	.word	index@(.nv.constant0._ZN7cutlass13device_kernelIN5flash19enable_sm80_to_sm89INS1_16FlashAttnFwdSm80INS1_25CollectiveMainloopFwdSm80ILi8ELi1ELb1EN4cute5tupleIJNS5_1CILi128EEENS7_ILi112EEES8_EEELi128ENS_10bfloat16_tEfNS_4arch4Sm80ELb0ELb0ELb0ELb1ELb0ELb0ELb1ELb1EEENS1_21CollectiveEpilogueFwdINS6_IJS8_S8_S9_EEENS6_IJNS7_ILi1EEESH_SH_EEESB_SD_Li256ELb1ELb1ELb1ELb0EEENS1_36VarlenDynamicPersistentTileSchedulerILi128ELi112ELi256ELi256ELb1ELb1ELb0ELb0ELb1ELb1EEEEEEEEEvNT_6ParamsE)
        /*004c*/ 	.short	0x0380
        /*004e*/ 	.short	0x0438


	//----- nvinfo : EIATTR_SW_WAR
	.align		4
.L_356:
        /*0050*/ 	.byte	0x04, 0x36
        /*0052*/ 	.short	(.L_358 - .L_357)
.L_357:
        /*0054*/ 	.word	0x00000008
.L_358:


//--------------------- .nv.info._ZN7cutlass13device_kernelIN5flash19enable_sm80_to_sm89INS1_16FlashAttnFwdSm80INS1_25CollectiveMainloopFwdSm80ILi8ELi1ELb1EN4cute5tupleIJNS5_1CILi128EEENS7_ILi112EEES8_EEELi128ENS_10bfloat16_tEfNS_4arch4Sm80ELb0ELb0ELb0ELb1ELb0ELb1ELb1ELb1EEENS1_21CollectiveEpilogueFwdINS6_IJS8_S8_S9_EEENS6_IJNS7_ILi1EEESH_SH_EEESB_SD_Li256ELb1ELb1ELb1ELb0EEENS1_36VarlenDynamicPersistentTileSchedulerILi128ELi112ELi256ELi256ELb1ELb1ELb0ELb0ELb1ELb1EEEEEEEEEvNT_6ParamsE --------------------------
	.section	.nv.info._ZN7cutlass13device_kernelIN5flash19enable_sm80_to_sm89INS1_16FlashAttnFwdSm80INS1_25CollectiveMainloopFwdSm80ILi8ELi1ELb1EN4cute5tupleIJNS5_1CILi128EEENS7_ILi112EEES8_EEELi128ENS_10bfloat16_tEfNS_4arch4Sm80ELb0ELb0ELb0ELb1ELb0ELb1ELb1ELb1EEENS1_21CollectiveEpilogueFwdINS6_IJS8_S8_S9_EEENS6_IJNS7_ILi1EEESH_SH_EEESB_SD_Li256ELb1ELb1ELb1ELb0EEENS1_36VarlenDynamicPersistentTileSchedulerILi128ELi112ELi256ELi256ELb1ELb1ELb0ELb0ELb1ELb1EEEEEEEEEvNT_6ParamsE,"",@"SHT_CUDA_INFO"
	.sectionflags	@""
	.align	4


	//----- nvinfo : EIATTR_CUDA_API_VERSION
	.align		4
        /*0000*/ 	.byte	0x04, 0x37
        /*0002*/ 	.short	(.L_360 - .L_359)
.L_359:
        /*0004*/ 	.word	0x00000082


	//----- nvinfo : EIATTR_KPARAM_INFO
	.align		4
.L_360:
        /*0008*/ 	.byte	0x04, 0x17
        /*000a*/ 	.short	(.L_362 - .L_361)
.L_361:
        /*000c*/ 	.word	0x00000000
        /*0010*/ 	.short	0x0000
        /*0012*/ 	.short	0x0000
        /*0014*/ 	.byte	0x00, 0xf0, 0xe1, 0x10


	//----- nvinfo : EIATTR_SPARSE_MMA_MASK
	.align		4
.L_362:
        /*0018*/ 	.byte	0x03, 0x50
        /*001a*/ 	.short	0x0000


	//----- nvinfo : EIATTR_MAXREG_COUNT
	.align		4
        /*001c*/ 	.byte	0x03, 0x1b
        /*001e*/ 	.short	0x00ff


	//----- nvinfo : EIATTR_MERCURY_ISA_VERSION
	.align		4
        /*0020*/ 	.byte	0x03, 0x5f
        /*0022*/ 	.short	0x0101


	//----- nvinfo : EIATTR_VRC_CTA_INIT_COUNT
	.align		4
        /*0024*/ 	.byte	0x02, 0x4a
	.zero		1
	.zero		1


	//----- nvinfo : EIATTR_EXIT_INSTR_OFFSETS
	.align		4
        /*0028*/ 	.byte	0x04, 0x1c
        /*002a*/ 	.short	(.L_364 - .L_363)


	//   ....[0]....
.L_363:
        /*002c*/ 	.word	0x00000010


	//----- nvinfo : EIATTR_MAX_THREADS
	.align		4
.L_364:
        /*0030*/ 	.byte	0x04, 0x05
        /*0032*/ 	.short	(.L_366 - .L_365)
.L_365:
        /*0034*/ 	.word	0x00000100
        /*0038*/ 	.word	0x00000001
        /*003c*/ 	.word	0x00000001


	//----- nvinfo : EIATTR_CBANK_PARAM_SIZE
	.align		4
.L_366:
        /*0040*/ 	.byte	0x03, 0x19
        /*0042*/ 	.short	0x0438


	//----- nvinfo : EIATTR_PARAM_CBANK
	.align		4
        /*0044*/ 	.byte	0x04, 0x0a
        /*0046*/ 	.short	(.L_368 - .L_367)
	.align		4
.L_367:
        /*0048*/ 	.word	index@(.nv.constant0._ZN7cutlass13device_kernelIN5flash19enable_sm80_to_sm89INS1_16FlashAttnFwdSm80INS1_25CollectiveMainloopFwdSm80ILi8ELi1ELb1EN4cute5tupleIJNS5_1CILi128EEENS7_ILi112EEES8_EEELi128ENS_10bfloat16_tEfNS_4arch4Sm80ELb0ELb0ELb0ELb1ELb0ELb1ELb1ELb1EEENS1_21CollectiveEpilogueFwdINS6_IJS8_S8_S9_EEENS6_IJNS7_ILi1EEESH_SH_EEESB_SD_Li256ELb1ELb1ELb1ELb0EEENS1_36VarlenDynamicPersistentTileSchedulerILi128ELi112ELi256ELi256ELb1ELb1ELb0ELb0ELb1ELb1EEEEEEEEEvNT_6ParamsE)
        /*004c*/ 	.short	0x0380
        /*004e*/ 	.short	0x0438


	//----- nvinfo : EIATTR_SW_WAR
	.align		4
.L_368:
        /*0050*/ 	.byte	0x04, 0x36
        /*0052*/ 	.short	(.L_370 - .L_369)
.L_369:
        /*0054*/ 	.word	0x00000008
.L_370:


//--------------------- .nv.info._ZN7cutlass13device_kernelIN5flash19enable_sm80_to_sm89INS1_16FlashAttnFwdSm80INS1_25CollectiveMainloopFwdSm80ILi4ELi1ELb0EN4cute5tupleIJNS5_1CILi128EEENS7_ILi48EEES8_EEELi128ENS_10bfloat16_tEfNS_4arch4Sm80ELb0ELb1ELb0ELb0ELb0ELb0ELb1ELb1EEENS1_21CollectiveEpilogueFwdINS6_IJS8_S8_S9_EEENS6_IJNS7_ILi1EEESH_SH_EEESB_SD_Li128ELb0ELb1ELb1ELb0EEENS1_19SingleTileSchedulerILb0ELb1ELb1ELi128EEEEEEEEEvNT_6ParamsE --------------------------
	.section	.nv.info._ZN7cutlass13device_kernelIN5flash19enable_sm80_to_sm89INS1_16FlashAttnFwdSm80INS1_25CollectiveMainloopFwdSm80ILi4ELi1ELb0EN4cute5tupleIJNS5_1CILi128EEENS7_ILi48EEES8_EEELi128ENS_10bfloat16_tEfNS_4arch4Sm80ELb0ELb1ELb0ELb0ELb0ELb0ELb1ELb1EEENS1_21CollectiveEpilogueFwdINS6_IJS8_S8_S9_EEENS6_IJNS7_ILi1EEESH_SH_EEESB_SD_Li128ELb0ELb1ELb1ELb0EEENS1_19SingleTileSchedulerILb0ELb1ELb1ELi128EEEEEEEEEvNT_6ParamsE,"",@"SHT_CUDA_INFO"
	.sectionflags	@""
	.align	4


	//----- nvinfo : EIATTR_CUDA_API_VERSION
	.align		4
        /*0000*/ 	.byte	0x04, 0x37
        /*0002*/ 	.short	(.L_372 - .L_371)
.L_371:
        /*0004*/ 	.word	0x00000082


	//----- nvinfo : EIATTR_KPARAM_INFO
	.align		4
.L_372:
        /*0008*/ 	.byte	0x04, 0x17
        /*000a*/ 	.short	(.L_374 - .L_373)
.L_373:
        /*000c*/ 	.word	0x00000000
        /*0010*/ 	.short	0x0000
        /*0012*/ 	.short	0x0000
        /*0014*/ 	.byte	0x00, 0xf0, 0x61, 0x10


	//----- nvinfo : EIATTR_SPARSE_MMA_MASK
	.align		4
.L_374:
        /*0018*/ 	.byte	0x03, 0x50
        /*001a*/ 	.short	0x0000


	//----- nvinfo : EIATTR_MAXREG_COUNT
	.align		4
        /*001c*/ 	.byte	0x03, 0x1b
        /*001e*/ 	.short	0x00ff


	//----- nvinfo : EIATTR_MERCURY_ISA_VERSION
	.align		4
        /*0020*/ 	.byte	0x03, 0x5f
        /*0022*/ 	.short	0x0101


	//----- nvinfo : EIATTR_VRC_CTA_INIT_COUNT
	.align		4
        /*0024*/ 	.byte	0x02, 0x4a
	.zero		1
	.zero		1


	//----- nvinfo : EIATTR_EXIT_INSTR_OFFSETS
	.align		4
        /*0028*/ 	.byte	0x04, 0x1c
        /*002a*/ 	.short	(.L_376 - .L_375)


	//   ....[0]....
.L_375:
        /*002c*/ 	.word	0x00000010


	//----- nvinfo : EIATTR_MAX_THREADS
	.align		4
.L_376:
        /*0030*/ 	.byte	0x04, 0x05
        /*0032*/ 	.short	(.L_378 - .L_377)
.L_377:
        /*0034*/ 	.word	0x00000080
        /*0038*/ 	.word	0x00000001
        /*003c*/ 	.word	0x00000001


	//----- nvinfo : EIATTR_CBANK_PARAM_SIZE
	.align		4
.L_378:
        /*0040*/ 	.byte	0x03, 0x19
        /*0042*/ 	.short	0x0418


	//----- nvinfo : EIATTR_PARAM_CBANK
	.align		4
        /*0044*/ 	.byte	0x04, 0x0a
        /*0046*/ 	.short	(.L_380 - .L_379)
	.align		4
.L_379:
        /*0048*/ 	.word	index@(.nv.constant0._ZN7cutlass13device_kernelIN5flash19enable_sm80_to_sm89INS1_16FlashAttnFwdSm80INS1_25CollectiveMainloopFwdSm80ILi4ELi1ELb0EN4cute5tupleIJNS5_1CILi128EEENS7_ILi48EEES8_EEELi128ENS_10bfloat16_tEfNS_4arch4Sm80ELb0ELb1ELb0ELb0ELb0ELb0ELb1ELb1EEENS1_21CollectiveEpilogueFwdINS6_IJS8_S8_S9_EEENS6_IJNS7_ILi1EEESH_SH_EEESB_SD_Li128ELb0ELb1ELb1ELb0EEENS1_19SingleTileSchedulerILb0ELb1ELb1ELi128EEEEEEEEEvNT_6ParamsE)
        /*004c*/ 	.short	0x0380
        /*004e*/ 	.short	0x0418


	//----- nvinfo : EIATTR_SW_WAR
	.align		4
.L_380:
        /*0050*/ 	.byte	0x04, 0x36
        /*0052*/ 	.short	(.L_382 - .L_381)
.L_381:
        /*0054*/ 	.word	0x00000008
.L_382:


//--------------------- .nv.info._ZN7cutlass13device_kernelIN5flash19enable_sm80_to_sm89INS1_16FlashAttnFwdSm80INS1_25CollectiveMainloopFwdSm80ILi8ELi1ELb1EN4cute5tupleIJNS5_1CILi128EEENS7_ILi96EEES8_EEELi128ENS_10bfloat16_tEfNS_4arch4Sm80ELb0ELb1ELb0ELb1ELb0ELb0ELb1ELb1EEENS1_21CollectiveEpilogueFwdINS6_IJS8_S8_S9_EEENS6_IJNS7_ILi1EEESH_SH_EEESB_SD_Li256ELb1ELb1ELb1ELb0EEENS1_36VarlenDynamicPersistentTileSchedulerILi128ELi96ELi256ELi256ELb1ELb1ELb0ELb1ELb0ELb1EEEEEEEEEvNT_6ParamsE --------------------------
	.section	.nv.info._ZN7cutlass13device_kernelIN5flash19enable_sm80_to_sm89INS1_16FlashAttnFwdSm80INS1_25CollectiveMainloopFwdSm80ILi8ELi1ELb1EN4cute5tupleIJNS5_1CILi128EEENS7_ILi96EEES8_EEELi128ENS_10bfloat16_tEfNS_4arch4Sm80ELb0ELb1ELb0ELb1ELb0ELb0ELb1ELb1EEENS1_21CollectiveEpilogueFwdINS6_IJS8_S8_S9_EEENS6_IJNS7_ILi1EEESH_SH_EEESB_SD_Li256ELb1ELb1ELb1ELb0EEENS1_36VarlenDynamicPersistentTileSchedulerILi128ELi96ELi256ELi256ELb1ELb1ELb0ELb1ELb0ELb1EEEEEEEEEvNT_6ParamsE,"",@"SHT_CUDA_INFO"
	.sectionflags	@""
	.align	4


	//----- nvinfo : EIATTR_CUDA_API_VERSION
	.align		4
        /*0000*/ 	.byte	0x04, 0x37
        /*0002*/ 	.short	(.L_384 - .L_383)
.L_383:
        /*0004*/ 	.word	0x00000082


	//----- nvinfo : EIATTR_KPARAM_INFO
	.align		4
.L_384:
        /*0008*/ 	.byte	0x04, 0x17
        /*000a*/ 	.short	(.L_386 - .L_385)
.L_385:
        /*000c*/ 	.word	0x00000000
        /*0010*/ 	.short	0x0000
        /*0012*/ 	.short	0x0000
        /*0014*/ 	.byte	0x00, 0xf0, 0xe1, 0x10


	//----- nvinfo : EIATTR_SPARSE_MMA_MASK
	.align		4
.L_386:
        /*0018*/ 	.byte	0x03, 0x50
        /*001a*/ 	.short	0x0000


	//----- nvinfo : EIATTR_MAXREG_COUNT
	.align		4
        /*001c*/ 	.byte	0x03, 0x1b
        /*001e*/ 	.short	0x00ff


	//----- nvinfo : EIATTR_MERCURY_ISA_VERSION
	.align		4
        /*0020*/ 	.byte	0x03, 0x5f
        /*0022*/ 	.short	0x0101


	//----- nvinfo : EIATTR_VRC_CTA_INIT_COUNT
	.align		4
        /*0024*/ 	.byte	0x02, 0x4a
	.zero		1
	.zero		1


	//----- nvinfo : EIATTR_EXIT_INSTR_OFFSETS
	.align		4
        /*0028*/ 	.byte	0x04, 0x1c
        /*002a*/ 	.short	(.L_388 - .L_387)


	//   ....[0]....
.L_387:
        /*002c*/ 	.word	0x00000010


	//----- nvinfo : EIATTR_MAX_THREADS
	.align		4
.L_388:
        /*0030*/ 	.byte	0x04, 0x05
        /*0032*/ 	.short	(.L_390 - .L_389)
.L_389:
        /*0034*/ 	.word	0x00000100
        /*0038*/ 	.word	0x00000001
        /*003c*/ 	.word	0x00000001


	//----- nvinfo : EIATTR_CBANK_PARAM_SIZE
	.align		4
.L_390:
        /*0040*/ 	.byte	0x03, 0x19
        /*0042*/ 	.short	0x0438


	//----- nvinfo : EIATTR_PARAM_CBANK
	.align		4
        /*0044*/ 	.byte	0x04, 0x0a
        /*0046*/ 	.short	(.L_392 - .L_391)
	.align		4
.L_391:
        /*0048*/ 	.word	index@(.nv.constant0._ZN7cutlass13device_kernelIN5flash19enable_sm80_to_sm89INS1_16FlashAttnFwdSm80INS1_25CollectiveMainloopFwdSm80ILi8ELi1ELb1EN4cute5tupleIJNS5_1CILi128EEENS7_ILi96EEES8_EEELi128ENS_10bfloat16_tEfNS_4arch4Sm80ELb0ELb1ELb0ELb1ELb0ELb0ELb1ELb1EEENS1_21CollectiveEpilogueFwdINS6_IJS8_S8_S9_EEENS6_IJNS7_ILi1EEESH_SH_EEESB_SD_Li256ELb1ELb1ELb1ELb0EEENS1_36VarlenDynamicPersistentTileSchedulerILi128ELi96ELi256ELi256ELb1ELb1ELb0ELb1ELb0ELb1EEEEEEEEEvNT_6ParamsE)
        /*004c*/ 	.short	0x0380
        /*004e*/ 	.short	0x0438


	//----- nvinfo : EIATTR_SW_WAR
	.align		4
.L_392:
        /*0050*/ 	.byte	0x04, 0x36
        /*0052*/ 	.short	(.L_394 - .L_393)
.L_393:
        /*0054*/ 	.word	0x00000008
.L_394:


//--------------------- .nv.info._ZN7cutlass13device_kernelIN5flash19enable_sm80_to_sm89INS1_16FlashAttnFwdSm80INS1_25CollectiveMainloopFwdSm80ILi8ELi1ELb1EN4cute5tupleIJNS5_1CILi128EEENS7_ILi96EEES8_EEELi128ENS_10bfloat16_tEfNS_4arch4Sm80ELb0ELb1ELb0ELb1ELb0ELb1ELb1ELb1EEENS1_21CollectiveEpilogueFwdINS6_IJS8_S8_S9_EEENS6_IJNS7_ILi1EEESH_SH_EEESB_SD_Li256ELb1ELb1ELb1ELb0EEENS1_36VarlenDynamicPersistentTileSchedulerILi128ELi96ELi256ELi256ELb1ELb1ELb0ELb1ELb0ELb1EEEEEEEEEvNT_6ParamsE --------------------------
	.section	.nv.info._ZN7cutlass13device_kernelIN5flash19enable_sm80_to_sm89INS1_16FlashAttnFwdSm80INS1_25CollectiveMainloopFwdSm80ILi8ELi1ELb1EN4cute5tupleIJNS5_1CILi128EEENS7_ILi96EEES8_EEELi128ENS_10bfloat16_tEfNS_4arch4Sm80ELb0ELb1ELb0ELb1ELb0ELb1ELb1ELb1EEENS1_21CollectiveEpilogueFwdINS6_IJS8_S8_S9_EEENS6_IJNS7_ILi1EEESH_SH_EEESB_SD_Li256ELb1ELb1ELb1ELb0EEENS1_36VarlenDynamicPersistentTileSchedulerILi128ELi96ELi256ELi256ELb1ELb1ELb0ELb1ELb0ELb1EEEEEEEEEvNT_6ParamsE,"",@"SHT_CUDA_INFO"
	.sectionflags	@""
	.align	4


	//----- nvinfo : EIATTR_CUDA_API_VERSION
	.align		4
        /*0000*/ 	.byte	0x04, 0x37
        /*0002*/ 	.short	(.L_396 - .L_395)
.L_395:
        /*0004*/ 	.word	0x00000082


	//----- nvinfo : EIATTR_KPARAM_INFO
	.align		4
.L_396:
        /*0008*/ 	.byte	0x04, 0x17
        /*000a*/ 	.short	(.L_398 - .L_397)
.L_397:
        /*000c*/ 	.word	0x00000000
        /*0010*/ 	.short	0x0000
        /*0012*/ 	.short	0x0000
        /*0014*/ 	.byte	0x00, 0xf0, 0xe1, 0x10


	//----- nvinfo : EIATTR_SPARSE_MMA_MASK
	.align		4
.L_398:
        /*0018*/ 	.byte	0x03, 0x50
        /*001a*/ 	.short	0x0000


	//----- nvinfo : EIATTR_MAXREG_COUNT
	.align		4
        /*001c*/ 	.byte	0x03, 0x1b
        /*001e*/ 	.short	0x00ff


	//----- nvinfo : EIATTR_MERCURY_ISA_VERSION
	.align		4
        /*0020*/ 	.byte	0x03, 0x5f
        /*0022*/ 	.short	0x0101


	//----- nvinfo : EIATTR_VRC_CTA_INIT_COUNT
	.align		4
        /*0024*/ 	.byte	0x02, 0x4a
	.zero		1
	.zero		1


	//----- nvinfo : EIATTR_EXIT_INSTR_OFFSETS
	.align		4
        /*0028*/ 	.byte	0x04, 0x1c
        /*002a*/ 	.short	(.L_400 - .L_399)


	//   ....[0]....
.L_399:
        /*002c*/ 	.word	0x00000010


	//----- nvinfo : EIATTR_MAX_THREADS
	.align		4
.L_400:
        /*0030*/ 	.byte	0x04, 0x05
        /*0032*/ 	.short	(.L_402 - .L_401)
.L_401:
        /*0034*/ 	.word	0x00000100
        /*0038*/ 	.word	0x00000001
        /*003c*/ 	.word	0x00000001


	//----- nvinfo : EIATTR_CBANK_PARAM_SIZE
	.align		4
.L_402:
        /*0040*/ 	.byte	0x03, 0x19
        /*0042*/ 	.short	0x0438


	//----- nvinfo : EIATTR_PARAM_CBANK
	.align		4
        /*0044*/ 	.byte	0x04, 0x0a
        /*0046*/ 	.short	(.L_404 - .L_403)
	.align		4
.L_403:
        /*0048*/ 	.word	index@(.nv.constant0._ZN7cutlass13device_kernelIN5flash19enable_sm80_to_sm89INS1_16FlashAttnFwdSm80INS1_25CollectiveMainloopFwdSm80ILi8ELi1ELb1EN4cute5tupleIJNS5_1CILi128EEENS7_ILi96EEES8_EEELi128ENS_10bfloat16_tEfNS_4arch4Sm80ELb0ELb1ELb0ELb1ELb0ELb1ELb1ELb1EEENS1_21CollectiveEpilogueFwdINS6_IJS8_S8_S9_EEENS6_IJNS7_ILi1EEESH_SH_EEESB_SD_Li256ELb1ELb1ELb1ELb0EEENS1_36VarlenDynamicPersistentTileSchedulerILi128ELi96ELi256ELi256ELb1ELb1ELb0ELb1ELb0ELb1EEEEEEEEEvNT_6ParamsE)
        /*004c*/ 	.short	0x0380
        /*004e*/ 	.short	0x0438


	//----- nvinfo : EIATTR_SW_WAR
	.align		4
.L_404:
        /*0050*/ 	.byte	0x04, 0x36
        /*0052*/ 	.short	(.L_406 - .L_405)
.L_405:
        /*0054*/ 	.word	0x00000008
.L_406:


//--------------------- .nv.info._ZN7cutlass13device_kernelIN5flash19enable_sm80_to_sm89INS1_16FlashAttnFwdSm80INS1_25CollectiveMainloopFwdSm80ILi4ELi1ELb0EN4cute5tupleIJNS5_1CILi128EEENS7_ILi64EEES8_EEELi128ENS_10bfloat16_tEfNS_4arch4Sm80ELb1ELb0ELb0ELb0ELb0ELb0ELb1ELb1EEENS1_21CollectiveEpilogueFwdINS6_IJS8_S8_S9_EEENS6_IJNS7_ILi1EEESH_SH_EEESB_SD_Li128ELb0ELb1ELb1ELb0EEENS1_30DynamicPersistentTileSchedulerILi128ELi128ELb1ELb1ELb0EEEEEEEEEvNT_6ParamsE --------------------------
	.section	.nv.info._ZN7cutlass13device_kernelIN5flash19enable_sm80_to_sm89INS1_16FlashAttnFwdSm80INS1_25CollectiveMainloopFwdSm80ILi4ELi1ELb0EN4cute5tupleIJNS5_1CILi128EEENS7_ILi64EEES8_EEELi128ENS_10bfloat16_tEfNS_4arch4Sm80ELb1ELb0ELb0ELb0ELb0ELb0ELb1ELb1EEENS1_21CollectiveEpilogueFwdINS6_IJS8_S8_S9_EEENS6_IJNS7_ILi1EEESH_SH_EEESB_SD_Li128ELb0ELb1ELb1ELb0EEENS1_30DynamicPersistentTileSchedulerILi128ELi128ELb1ELb1ELb0EEEEEEEEEvNT_6ParamsE,"",@"SHT_CUDA_INFO"
	.sectionflags	@""
	.align	4


	//----- nvinfo : EIATTR_CUDA_API_VERSION
	.align		4
        /*0000*/ 	.byte	0x04, 0x37
        /*0002*/ 	.short	(.L_408 - .L_407)
.L_407:
        /*0004*/ 	.word	0x00000082


	//----- nvinfo : EIATTR_KPARAM_INFO
	.align		4
.L_408:
        /*0008*/ 	.byte	0x04, 0x17
        /*000a*/ 	.short	(.L_410 - .L_409)
.L_409:
        /*000c*/ 	.word	0x00000000
        /*0010*/ 	.short	0x0000
        /*0012*/ 	.short	0x0000
        /*0014*/ 	.byte	0x00, 0xf0, 0xa1, 0x10


	//----- nvinfo : EIATTR_SPARSE_MMA_MASK
	.align		4
.L_410:
        /*0018*/ 	.byte	0x03, 0x50
        /*001a*/ 	.short	0x0000


	//----- nvinfo : EIATTR_MAXREG_COUNT
	.align		4
        /*001c*/ 	.byte	0x03, 0x1b
        /*001e*/ 	.short	0x00ff


	//----- nvinfo : EIATTR_MERCURY_ISA_VERSION
	.align		4
        /*0020*/ 	.byte	0x03, 0x5f
        /*0022*/ 	.short	0x0101


	//----- nvinfo : EIATTR_VRC_CTA_INIT_COUNT
	.align		4
        /*0024*/ 	.byte	0x02, 0x4a
	.zero		1
	.zero		1


	//----- nvinfo : EIATTR_EXIT_INSTR_OFFSETS
	.align		4
        /*0028*/ 	.byte	0x04, 0x1c
        /*002a*/ 	.short	(.L_412 - .L_411)


	//   ....[0]....
.L_411:
        /*002c*/ 	.word	0x00000010


	//----- nvinfo : EIATTR_MAX_THREADS
	.align		4
.L_412:
        /*0030*/ 	.byte	0x04, 0x05
        /*0032*/ 	.short	(.L_414 - .L_413)
.L_413:
        /*0034*/ 	.word	0x00000080
        /*0038*/ 	.word	0x00000001
        /*003c*/ 	.word	0x00000001


	//----- nvinfo : EIATTR_CBANK_PARAM_SIZE
	.align		4
.L_414:
        /*0040*/ 	.byte	0x03, 0x19
        /*0042*/ 	.short	0x0428


	//----- nvinfo : EIATTR_PARAM_CBANK
	.align		4
        /*0044*/ 	.byte	0x04, 0x0a
        /*0046*/ 	.short	(.L_416 - .L_415)
	.align		4
.L_415:
        /*0048*/ 	.word	index@(.nv.constant0._ZN7cutlass13device_kernelIN5flash19enable_sm80_to_sm89INS1_16FlashAttnFwdSm80INS1_25CollectiveMainloopFwdSm80ILi4ELi1ELb0EN4cute5tupleIJNS5_1CILi128EEENS7_ILi64EEES8_EEELi128ENS_10bfloat16_tEfNS_4arch4Sm80ELb1ELb0ELb0ELb0ELb0ELb0ELb1ELb1EEENS1_21CollectiveEpilogueFwdINS6_IJS8_S8_S9_EEENS6_IJNS7_ILi1EEESH_SH_EEESB_SD_Li128ELb0ELb1ELb1ELb0EEENS1_30DynamicPersistentTileSchedulerILi128ELi128ELb1ELb1ELb0EEEEEEEEEvNT_6ParamsE)
        /*004c*/ 	.short	0x0380
        /*004e*/ 	.short	0x0428


	//----- nvinfo : EIATTR_SW_WAR
	.align		4
.L_416:
        /*0050*/ 	.byte	0x04, 0x36
        /*0052*/ 	.short	(.L_418 - .L_417)
.L_417:
        /*0054*/ 	.word	0x00000008
.L_418:


//--------------------- .nv.info._ZN7cutlass13device_kernelIN5flash19enable_sm80_to_sm89INS1_16FlashAttnFwdSm80INS1_25CollectiveMainloopFwdSm80ILi8ELi1ELb1EN4cute5tupleIJNS5_1CILi128EEENS7_ILi112EEES8_EEELi128ENS_10bfloat16_tEfNS_4arch4Sm80ELb1ELb0ELb0ELb1ELb0ELb0ELb1ELb1EEENS1_21CollectiveEpilogueFwdINS6_IJS8_S8_S9_EEENS6_IJNS7_ILi1EEESH_SH_EEESB_SD_Li256ELb1ELb1ELb1ELb0EEENS1_36VarlenDynamicPersistentTileSchedulerILi128ELi112ELi256ELi256ELb1ELb1ELb0ELb1ELb1ELb1EEEEEEEEEvNT_6ParamsE --------------------------
	.section	.nv.info._ZN7cutlass13device_kernelIN5flash19enable_sm80_to_sm89INS1_16FlashAttnFwdSm80INS1_25CollectiveMainloopFwdSm80ILi8ELi1ELb1EN4cute5tupleIJNS5_1CILi128EEENS7_ILi112EEES8_EEELi128ENS_10bfloat16_tEfNS_4arch4Sm80ELb1ELb0ELb0ELb1ELb0ELb0ELb1ELb1EEENS1_21CollectiveEpilogueFwdINS6_IJS8_S8_S9_EEENS6_IJNS7_ILi1EEESH_SH_EEESB_SD_Li256ELb1ELb1ELb1ELb0EEENS1_36VarlenDynamicPersistentTileSchedulerILi128ELi112ELi256ELi256ELb1ELb1ELb0ELb1ELb1ELb1EEEEEEEEEvNT_6ParamsE,"",@"SHT_CUDA_INFO"
	.sectionflags	@""
	.align	4


	//----- nvinfo : EIATTR_CUDA_API_VERSION
	.align		4
        /*0000*/ 	.byte	0x04, 0x37
        /*0002*/ 	.short	(.L_420 - .L_419)
.L_419:
        /*0004*/ 	.word	0x00000082


	//----- nvinfo : EIATTR_KPARAM_INFO
	.align		4
.L_420:
        /*0008*/ 	.byte	0x04, 0x17
        /*000a*/ 	.short	(.L_422 - .L_421)
.L_421:
        /*000c*/ 	.word	0x00000000
        /*0010*/ 	.short	0x0000
        /*0012*/ 	.short	0x0000
        /*0014*/ 	.byte	0x00, 0xf0, 0xe1, 0x10


	//----- nvinfo : EIATTR_SPARSE_MMA_MASK
	.align		4
.L_422:
        /*0018*/ 	.byte	0x03, 0x50
        /*001a*/ 	.short	0x0000


	//----- nvinfo : EIATTR_MAXREG_COUNT
	.align		4
        /*001c*/ 	.byte	0x03, 0x1b
        /*001e*/ 	.short	0x00ff


	//----- nvinfo : EIATTR_MERCURY_ISA_VERSION
	.align		4
        /*0020*/ 	.byte	0x03, 0x5f
        /*0022*/ 	.short	0x0101


	//----- nvinfo : EIATTR_VRC_CTA_INIT_COUNT
	.align		4
        /*0024*/ 	.byte	0x02, 0x4a
	.zero		1
	.zero		1


	//----- nvinfo : EIATTR_EXIT_INSTR_OFFSETS
	.align		4
        /*0028*/ 	.byte	0x04, 0x1c
        /*002a*/ 	.short	(.L_424 - .L_423)


	//   ....[0]....
.L_423:
        /*002c*/ 	.word	0x00000010


	//----- nvinfo : EIATTR_MAX_THREADS
	.align		4
.L_424:
        /*0030*/ 	.byte	0x04, 0x05
        /*0032*/ 	.short	(.L_426 - .L_425)
.L_425:
        /*0034*/ 	.word	0x00000100
        /*0038*/ 	.word	0x00000001
        /*003c*/ 	.word	0x00000001


	//----- nvinfo : EIATTR_CBANK_PARAM_SIZE
	.align		4
.L_426:
        /*0040*/ 	.byte	0x03, 0x19
        /*0042*/ 	.short	0x0438


	//----- nvinfo : EIATTR_PARAM_CBANK
	.align		4
        /*0044*/ 	.byte	0x04, 0x0a
        /*0046*/ 	.short	(.L_428 - .L_427)
	.align		4
.L_427:
        /*0048*/ 	.word	index@(.nv.constant0._ZN7cutlass13device_kernelIN5flash19enable_sm80_to_sm89INS1_16FlashAttnFwdSm80INS1_25CollectiveMainloopFwdSm80ILi8ELi1ELb1EN4cute5tupleIJNS5_1CILi128EEENS7_ILi112EEES8_EEELi128ENS_10bfloat16_tEfNS_4arch4Sm80ELb1ELb0ELb0ELb1ELb0ELb0ELb1ELb1EEENS1_21CollectiveEpilogueFwdINS6_IJS8_S8_S9_EEENS6_IJNS7_ILi1EEESH_SH_EEESB_SD_Li256ELb1ELb1ELb1ELb0EEENS1_36VarlenDynamicPersistentTileSchedulerILi128ELi112ELi256ELi256ELb1ELb1ELb0ELb1ELb1ELb1EEEEEEEEEvNT_6ParamsE)
        /*004c*/ 	.short	0x0380
        /*004e*/ 	.short	0x0438


	//----- nvinfo : EIATTR_SW_WAR
	.align		4
.L_428:
        /*0050*/ 	.byte	0x04, 0x36
        /*0052*/ 	.short	(.L_430 - .L_429)
.L_429:
        /*0054*/ 	.word	0x00000008
.L_430:


//--------------------- .nv.info._ZN7cutlass13device_kernelIN5flash19enable_sm80_to_sm89INS1_16FlashAttnFwdSm80INS1_25CollectiveMainloopFwdSm80ILi8ELi1ELb1EN4cute5tupleIJNS5_1CILi128EEENS7_ILi112EEES8_EEELi128ENS_10bfloat16_tEfNS_4arch4Sm80ELb1ELb0ELb0ELb1ELb0ELb1ELb1ELb1EEENS1_21CollectiveEpilogueFwdINS6_IJS8_S8_S9_EEENS6_IJNS7_ILi1EEESH_SH_EEESB_SD_Li256ELb1ELb1ELb1ELb0EEENS1_36VarlenDynamicPersistentTileSchedulerILi128ELi112ELi256ELi256ELb1ELb1ELb0ELb1ELb1ELb1EEEEEEEEEvNT_6ParamsE --------------------------
	.section	.nv.info._ZN7cutlass13device_kernelIN5flash19enable_sm80_to_sm89INS1_16FlashAttnFwdSm80INS1_25CollectiveMainloopFwdSm80ILi8ELi1ELb1EN4cute5tupleIJNS5_1CILi128EEENS7_ILi112EEES8_EEELi128ENS_10bfloat16_tEfNS_4arch4Sm80ELb1ELb0ELb0ELb1ELb0ELb1ELb1ELb1EEENS1_21CollectiveEpilogueFwdINS6_IJS8_S8_S9_EEENS6_IJNS7_ILi1EEESH_SH_EEESB_SD_Li256ELb1ELb1ELb1ELb0EEENS1_36VarlenDynamicPersistentTileSchedulerILi128ELi112ELi256ELi256ELb1ELb1ELb0ELb1ELb1ELb1EEEEEEEEEvNT_6ParamsE,"",@"SHT_CUDA_INFO"
	.sectionflags	@""
	.align	4


	//----- nvinfo : EIATTR_CUDA_API_VERSION
	.align		4
        /*0000*/ 	.byte	0x04, 0x37
        /*0002*/ 	.short	(.L_432 - .L_431)
.L_431:
        /*0004*/ 	.word	0x00000082


	//----- nvinfo : EIATTR_KPARAM_INFO
	.align		4
.L_432:
        /*0008*/ 	.byte	0x04, 0x17
        /*000a*/ 	.short	(.L_434 - .L_433)
.L_433:
        /*000c*/ 	.word	0x00000000
        /*0010*/ 	.short	0x0000
        /*0012*/ 	.short	0x0000
        /*0014*/ 	.byte	0x00, 0xf0, 0xe1, 0x10


	//----- nvinfo : EIATTR_SPARSE_MMA_MASK
	.align		4
.L_434:
        /*0018*/ 	.byte	0x03, 0x50
        /*001a*/ 	.short	0x0000


	//----- nvinfo : EIATTR_MAXREG_COUNT
	.align		4
        /*001c*/ 	.byte	0x03, 0x1b
        /*001e*/ 	.short	0x00ff


	//----- nvinfo : EIATTR_MERCURY_ISA_VERSION
	.align		4
        /*0020*/ 	.byte	0x03, 0x5f
        /*0022*/ 	.short	0x0101


	//----- nvinfo : EIATTR_VRC_CTA_INIT_COUNT
	.align		4
        /*0024*/ 	.byte	0x02, 0x4a
	.zero		1
	.zero		1


	//----- nvinfo : EIATTR_EXIT_INSTR_OFFSETS
	.align		4
        /*0028*/ 	.byte	0x04, 0x1c
        /*002a*/ 	.short	(.L_436 - .L_435)


	//   ....[0]....
.L_435:
        /*002c*/ 	.word	0x00000010


	//----- nvinfo : EIATTR_MAX_THREADS
	.align		4
.L_436:
        /*0030*/ 	.byte	0x04, 0x05
        /*0032*/ 	.short	(.L_438 - .L_437)
.L_437:
        /*0034*/ 	.word	0x00000100
        /*0038*/ 	.word	0x00000001
        /*003c*/ 	.word	0x00000001


	//----- nvinfo : EIATTR_CBANK_PARAM_SIZE
	.align		4
.L_438:
        /*0040*/ 	.byte	0x03, 0x19
        /*0042*/ 	.short	0x0438


	//----- nvinfo : EIATTR_PARAM_CBANK
	.align		4
        /*0044*/ 	.byte	0x04, 0x0a
        /*0046*/ 	.short	(.L_440 - .L_439)
	.align		4
.L_439:
        /*0048*/ 	.word	index@(.nv.constant0._ZN7cutlass13device_kernelIN5flash19enable_sm80_to_sm89INS1_16FlashAttnFwdSm80INS1_25CollectiveMainloopFwdSm80ILi8ELi1ELb1EN4cute5tupleIJNS5_1CILi128EEENS7_ILi112EEES8_EEELi128ENS_10bfloat16_tEfNS_4arch4Sm80ELb1ELb0ELb0ELb1ELb0ELb1ELb1ELb1EEENS1_21CollectiveEpilogueFwdINS6_IJS8_S8_S9_EEENS6_IJNS7_ILi1EEESH_SH_EEESB_SD_Li256ELb1ELb1ELb1ELb0EEENS1_36VarlenDynamicPersistentTileSchedulerILi128ELi112ELi256ELi256ELb1ELb1ELb0ELb1ELb1ELb1EEEEEEEEEvNT_6ParamsE)
        /*004c*/ 	.short	0x0380
        /*004e*/ 	.short	0x0438


	//----- nvinfo : EIATTR_SW_WAR
	.align		4
.L_440:
        /*0050*/ 	.byte	0x04, 0x36
        /*0052*/ 	.short	(.L_442 - .L_441)
.L_441:
        /*0054*/ 	.word	0x00000008
.L_442:


//--------------------- .nv.callgraph             --------------------------
	.section	.nv.callgraph,"",@"SHT_CUDA_CALLGRAPH"
	.align	4
	.sectionentsize	8
	.align		4
        /*0000*/ 	.word	0x00000000
	.align		4
        /*0004*/ 	.word	0xffffffff
	.align		4
        /*0008*/ 	.word	0x00000000
	.align		4
        /*000c*/ 	.word	0xfffffffe
	.align		4
        /*0010*/ 	.word	0x00000000
	.align		4
        /*0014*/ 	.word	0xfffffffd
	.align		4
        /*0018*/ 	.word	0x00000000
	.align		4
        /*001c*/ 	.word	0xfffffffc


//--------------------- .nv.constant4             --------------------------
	.section	.nv.constant4,"a",@progbits
	.align	8
	.align		8
.nv.constant4:
        /*0000*/ 	.dword	_ZN83_INTERNAL_988afcd3_47_flash_fwd_hdim128_bf16_split_softcapall_sm80_cu_49158569_28854cuda3std3__45__cpo5beginE
	.align		8
        /*0008*/ 	.dword	_ZN83_INTERNAL_988afcd3_47_flash_fwd_hdim128_bf16_split_softcapall_sm80_cu_49158569_28854cuda3std3__45__cpo3endE
	.align		8
        /*0010*/ 	.dword	_ZN83_INTERNAL_988afcd3_47_flash_fwd_hdim128_bf16_split_softcapall_sm80_cu_49158569_28854cuda3std3__45__cpo6cbeginE
	.align		8
        /*0018*/ 	.dword	_ZN83_INTERNAL_988afcd3_47_flash_fwd_hdim128_bf16_split_softcapall_sm80_cu_49158569_28854cuda3std3__45__cpo4cendE
	.align		8
        /*0020*/ 	.dword	_ZN83_INTERNAL_988afcd3_47_flash_fwd_hdim128_bf16_split_softcapall_sm80_cu_49158569_28854cuda3std3__485_GLOBAL__N__988afcd3_47_flash_fwd_hdim128_bf16_split_softcapall_sm80_cu_49158569_28856ignoreE
	.align		8
        /*0028*/ 	.dword	_ZN83_INTERNAL_988afcd3_47_flash_fwd_hdim128_bf16_split_softcapall_sm80_cu_49158569_28854cuda3std3__419piecewise_constructE
	.align		8
        /*0030*/ 	.dword	_ZN83_INTERNAL_988afcd3_47_flash_fwd_hdim128_bf16_split_softcapall_sm80_cu_49158569_28854cuda3std3__48in_placeE
	.align		8
        /*0038*/ 	.dword	_ZN83_INTERNAL_988afcd3_47_flash_fwd_hdim128_bf16_split_softcapall_sm80_cu_49158569_28854cuda3std6ranges3__45__cpo4swapE
	.align		8
        /*0040*/ 	.dword	_ZN83_INTERNAL_988afcd3_47_flash_fwd_hdim128_bf16_split_softcapall_sm80_cu_49158569_28854cuda3std6ranges3__45__cpo9iter_moveE
	.align		8
        /*0048*/ 	.dword	_ZN83_INTERNAL_988afcd3_47_flash_fwd_hdim128_bf16_split_softcapall_sm80_cu_49158569_28854cute7productE
	.align		8
        /*0050*/ 	.dword	_ZN83_INTERNAL_988afcd3_47_flash_fwd_hdim128_bf16_split_softcapall_sm80_cu_49158569_28854cute1_E


//--------------------- .text._ZN7cutlass13device_kernelIN5flash19enable_sm80_to_sm89INS1_16FlashAttnFwdSm80INS1_25CollectiveMainloopFwdSm80ILi8ELi1ELb1EN4cute5tupleIJNS5_1CILi128EEES8_S8_EEELi128ENS_10bfloat16_tEfNS_4arch4Sm80ELb0ELb0ELb1ELb0ELb0ELb0ELb1ELb1EEENS1_21CollectiveEpilogueFwdIS9_NS6_IJNS7_ILi1EEESF_SF_EEESA_SC_Li256ELb0ELb1ELb1ELb0EEENS1_19SingleTileSchedulerILb0ELb1ELb1ELi128EEEEEEEEEvNT_6ParamsE --------------------------
	.section	.text._ZN7cutlass13device_kernelIN5flash19enable_sm80_to_sm89INS1_16FlashAttnFwdSm80INS1_25CollectiveMainloopFwdSm80ILi8ELi1ELb1EN4cute5tupleIJNS5_1CILi128EEES8_S8_EEELi128ENS_10bfloat16_tEfNS_4arch4Sm80ELb0ELb0ELb1ELb0ELb0ELb0ELb1ELb1EEENS1_21CollectiveEpilogueFwdIS9_NS6_IJNS7_ILi1EEESF_SF_EEESA_SC_Li256ELb0ELb1ELb1ELb0EEENS1_19SingleTileSchedulerILb0ELb1ELb1ELi128EEEEEEEEEvNT_6ParamsE,"ax",@progbits
	.align	128
.text._ZN7cutlass13device_kernelIN5flash19enable_sm80_to_sm89INS1_16FlashAttnFwdSm80INS1_25CollectiveMainloopFwdSm80ILi8ELi1ELb1EN4cute5tupleIJNS5_1CILi128EEES8_S8_EEELi128ENS_10bfloat16_tEfNS_4arch4Sm80ELb0ELb0ELb1ELb0ELb0ELb0ELb1ELb1EEENS1_21CollectiveEpilogueFwdIS9_NS6_IJNS7_ILi1EEESF_SF_EEESA_SC_Li256ELb0ELb1ELb1ELb0EEENS1_19SingleTileSchedulerILb0ELb1ELb1ELi128EEEEEEEEEvNT_6ParamsE:
        .type           _ZN7cutlass13device_kernelIN5flash19enable_sm80_to_sm89INS1_16FlashAttnFwdSm80INS1_25CollectiveMainloopFwdSm80ILi8ELi1ELb1EN4cute5tupleIJNS5_1CILi128EEES8_S8_EEELi128ENS_10bfloat16_tEfNS_4arch4Sm80ELb0ELb0ELb1ELb0ELb0ELb0ELb1ELb1EEENS1_21CollectiveEpilogueFwdIS9_NS6_IJNS7_ILi1EEESF_SF_EEESA_SC_Li256ELb0ELb1ELb1ELb0EEENS1_19SingleTileSchedulerILb0ELb1ELb1ELi128EEEEEEEEEvNT_6ParamsE,@function
        .size           _ZN7cutlass13device_kernelIN5flash19enable_sm80_to_sm89INS1_16FlashAttnFwdSm80INS1_25CollectiveMainloopFwdSm80ILi8ELi1ELb1EN4cute5tupleIJNS5_1CILi128EEES8_S8_EEELi128ENS_10bfloat16_tEfNS_4arch4Sm80ELb0ELb0ELb1ELb0ELb0ELb0ELb1ELb1EEENS1_21CollectiveEpilogueFwdIS9_NS6_IJNS7_ILi1EEESF_SF_EEESA_SC_Li256ELb0ELb1ELb1ELb0EEENS1_19SingleTileSchedulerILb0ELb1ELb1ELi128EEEEEEEEEvNT_6ParamsE,(.L_x_24 - _ZN7cutlass13device_kernelIN5flash19enable_sm80_to_sm89INS1_16FlashAttnFwdSm80INS1_25CollectiveMainloopFwdSm80ILi8ELi1ELb1EN4cute5tupleIJNS5_1CILi128EEES8_S8_EEELi128ENS_10bfloat16_tEfNS_4arch4Sm80ELb0ELb0ELb1ELb0ELb0ELb0ELb1ELb1EEENS1_21CollectiveEpilogueFwdIS9_NS6_IJNS7_ILi1EEESF_SF_EEESA_SC_Li256ELb0ELb1ELb1ELb0EEENS1_19SingleTileSchedulerILb0ELb1ELb1ELi128EEEEEEEEEvNT_6ParamsE)
        .other          _ZN7cutlass13device_kernelIN5flash19enable_sm80_to_sm89INS1_16FlashAttnFwdSm80INS1_25CollectiveMainloopFwdSm80ILi8ELi1ELb1EN4cute5tupleIJNS5_1CILi128EEES8_S8_EEELi128ENS_10bfloat16_tEfNS_4arch4Sm80ELb0ELb0ELb1ELb0ELb0ELb0ELb1ELb1EEENS1_21CollectiveEpilogueFwdIS9_NS6_IJNS7_ILi1EEESF_SF_EEESA_SC_Li256ELb0ELb1ELb1ELb0EEENS1_19SingleTileSchedulerILb0ELb1ELb1ELi128EEEEEEEEEvNT_6ParamsE,@"STO_CUDA_ENTRY STV_DEFAULT"
_ZN7cutlass13device_kernelIN5flash19enable_sm80_to_sm89INS1_16FlashAttnFwdSm80INS1_25CollectiveMainloopFwdSm80ILi8ELi1ELb1EN4cute5tupleIJNS5_1CILi128EEES8_S8_EEELi128ENS_10bfloat16_tEfNS_4arch4Sm80ELb0ELb0ELb1ELb0ELb0ELb0ELb1ELb1EEENS1_21CollectiveEpilogueFwdIS9_NS6_IJNS7_ILi1EEESF_SF_EEESA_SC_Li256ELb0ELb1ELb1ELb0EEENS1_19SingleTileSchedulerILb0ELb1ELb1ELi128EEEEEEEEEvNT_6ParamsE:
[----:B------:R-:W-:Y:S01]  /*0000*/  LDC R1, c[0x0][0x37c] ;  /* 0x0000df00ff017b82 */ /* 0x000fe20000000800 */
[----:B------:R-:W-:Y:S05]  /*0010*/  EXIT ;  /* 0x000000000000794d */ /* 0x000fea0003800000 */
.L_x_0:
[----:B------:R-:W-:-:S00]  /*0020*/  BRA `(.L_x_0) ;  /* 0xfffffffc00fc7947 */ /* 0x000fc0000383ffff */
[----:B------:R-:W-:-:S00]  /*0030*/  NOP ;  /* 0x0000000000007918 */ /* 0x000fc00000000000 */
        /* <DEDUP_REMOVED lines=12> */
.L_x_24:


//--------------------- .text._ZN7cutlass13device_kernelIN5flash19enable_sm80_to_sm89INS1_16FlashAttnFwdSm80INS1_25CollectiveMainloopFwdSm80ILi8ELi1ELb1EN4cute5tupleIJNS5_1CILi128EEENS7_ILi96EEES8_EEELi128ENS_10bfloat16_tEfNS_4arch4Sm80ELb0ELb1ELb1ELb0ELb0ELb0ELb1ELb1EEENS1_21CollectiveEpilogueFwdINS6_IJS8_S8_S9_EEENS6_IJNS7_ILi1EEESH_SH_EEESB_SD_Li256ELb0ELb1ELb1ELb0EEENS1_19SingleTileSchedulerILb0ELb1ELb1ELi128EEEEEEEEEvNT_6ParamsE --------------------------
	.section	.text._ZN7cutlass13device_kernelIN5flash19enable_sm80_to_sm89INS1_16FlashAttnFwdSm80INS1_25CollectiveMainloopFwdSm80ILi8ELi1ELb1EN4cute5tupleIJNS5_1CILi128EEENS7_ILi96EEES8_EEELi128ENS_10bfloat16_tEfNS_4arch4Sm80ELb0ELb1ELb1ELb0ELb0ELb0ELb1ELb1EEENS1_21CollectiveEpilogueFwdINS6_IJS8_S8_S9_EEENS6_IJNS7_ILi1EEESH_SH_EEESB_SD_Li256ELb0ELb1ELb1ELb0EEENS1_19SingleTileSchedulerILb0ELb1ELb1ELi128EEEEEEEEEvNT_6ParamsE,"ax",@progbits
	.align	128
.text._ZN7cutlass13device_kernelIN5flash19enable_sm80_to_sm89INS1_16FlashAttnFwdSm80INS1_25CollectiveMainloopFwdSm80ILi8ELi1ELb1EN4cute5tupleIJNS5_1CILi128EEENS7_ILi96EEES8_EEELi128ENS_10bfloat16_tEfNS_4arch4Sm80ELb0ELb1ELb1ELb0ELb0ELb0ELb1ELb1EEENS1_21CollectiveEpilogueFwdINS6_IJS8_S8_S9_EEENS6_IJNS7_ILi1EEESH_SH_EEESB_SD_Li256ELb0ELb1ELb1ELb0EEENS1_19SingleTileSchedulerILb0ELb1ELb1ELi128EEEEEEEEEvNT_6ParamsE:
        .type           _ZN7cutlass13device_kernelIN5flash19enable_sm80_to_sm89INS1_16FlashAttnFwdSm80INS1_25CollectiveMainloopFwdSm80ILi8ELi1ELb1EN4cute5tupleIJNS5_1CILi128EEENS7_ILi96EEES8_EEELi128ENS_10bfloat16_tEfNS_4arch4Sm80ELb0ELb1ELb1ELb0ELb0ELb0ELb1ELb1EEENS1_21CollectiveEpilogueFwdINS6_IJS8_S8_S9_EEENS6_IJNS7_ILi1EEESH_SH_EEESB_SD_Li256ELb0ELb1ELb1ELb0EEENS1_19SingleTileSchedulerILb0ELb1ELb1ELi128EEEEEEEEEvNT_6ParamsE,@function
        .size           _ZN7cutlass13device_kernelIN5flash19enable_sm80_to_sm89INS1_16FlashAttnFwdSm80INS1_25CollectiveMainloopFwdSm80ILi8ELi1ELb1EN4cute5tupleIJNS5_1CILi128EEENS7_ILi96EEES8_EEELi128ENS_10bfloat16_tEfNS_4arch4Sm80ELb0ELb1ELb1ELb0ELb0ELb0ELb1ELb1EEENS1_21CollectiveEpilogueFwdINS6_IJS8_S8_S9_EEENS6_IJNS7_ILi1EEESH_SH_EEESB_SD_Li256ELb0ELb1ELb1ELb0EEENS1_19SingleTileSchedulerILb0ELb1ELb1ELi128EEEEEEEEEvNT_6ParamsE,(.L_x_25 - _ZN7cutlass13device_kernelIN5flash19enable_sm80_to_sm89INS1_16FlashAttnFwdSm80INS1_25CollectiveMainloopFwdSm80ILi8ELi1ELb1EN4cute5tupleIJNS5_1CILi128EEENS7_ILi96EEES8_EEELi128ENS_10bfloat16_tEfNS_4arch4Sm80ELb0ELb1ELb1ELb0ELb0ELb0ELb1ELb1EEENS1_21CollectiveEpilogueFwdINS6_IJS8_S8_S9_EEENS6_IJNS7_ILi1EEESH_SH_EEESB_SD_Li256ELb0ELb1ELb1ELb0EEENS1_19SingleTileSchedulerILb0ELb1ELb1ELi128EEEEEEEEEvNT_6ParamsE)
        .other          _ZN7cutlass13device_kernelIN5flash19enable_sm80_to_sm89INS1_16FlashAttnFwdSm80INS1_25CollectiveMainloopFwdSm80ILi8ELi1ELb1EN4cute5tupleIJNS5_1CILi128EEENS7_ILi96EEES8_EEELi128ENS_10bfloat16_tEfNS_4arch4Sm80ELb0ELb1ELb1ELb0ELb0ELb0ELb1ELb1EEENS1_21CollectiveEpilogueFwdINS6_IJS8_S8_S9_EEENS6_IJNS7_ILi1EEESH_SH_EEESB_SD_Li256ELb0ELb1ELb1ELb0EEENS1_19SingleTileSchedulerILb0ELb1ELb1ELi128EEEEEEEEEvNT_6ParamsE,@"STO_CUDA_ENTRY STV_DEFAULT"
_ZN7cutlass13device_kernelIN5flash19enable_sm80_to_sm89INS1_16FlashAttnFwdSm80INS1_25CollectiveMainloopFwdSm80ILi8ELi1ELb1EN4cute5tupleIJNS5_1CILi128EEENS7_ILi96EEES8_EEELi128ENS_10bfloat16_tEfNS_4arch4Sm80ELb0ELb1ELb1ELb0ELb0ELb0ELb1ELb1EEENS1_21CollectiveEpilogueFwdINS6_IJS8_S8_S9_EEENS6_IJNS7_ILi1EEESH_SH_EEESB_SD_Li256ELb0ELb1ELb1ELb0EEENS1_19SingleTileSchedulerILb0ELb1ELb1ELi128EEEEEEEEEvNT_6ParamsE:
[----:B------:R-:W-:Y:S01]  /*0000*/  LDC R1, c[0x0][0x37c] ;  /* 0x0000df00ff017b82 */ /* 0x000fe20000000800 */
[----:B------:R-:W-:Y:S05]  /*0010*/  EXIT ;  /* 0x000000000000794d */ /* 0x000fea0003800000 */
.L_x_1:
        /* <DEDUP_REMOVED lines=14> */
.L_x_25:


//--------------------- .text._ZN7cutlass13device_kernelIN5flash19enable_sm80_to_sm89INS1_16FlashAttnFwdSm80INS1_25CollectiveMainloopFwdSm80ILi8ELi1ELb1EN4cute5tupleIJNS5_1CILi128EEES8_S8_EEELi128ENS_10bfloat16_tEfNS_4arch4Sm80ELb1ELb0ELb1ELb0ELb0ELb0ELb1ELb1EEENS1_21CollectiveEpilogueFwdIS9_NS6_IJNS7_ILi1EEESF_SF_EEESA_SC_Li256ELb0ELb1ELb1ELb0EEENS1_30DynamicPersistentTileSchedulerILi256ELi256ELb1ELb1ELb0EEEEEEEEEvNT_6ParamsE --------------------------
	.section	.text._ZN7cutlass13device_kernelIN5flash19enable_sm80_to_sm89INS1_16FlashAttnFwdSm80INS1_25CollectiveMainloopFwdSm80ILi8ELi1ELb1EN4cute5tupleIJNS5_1CILi128EEES8_S8_EEELi128ENS_10bfloat16_tEfNS_4arch4Sm80ELb1ELb0ELb1ELb0ELb0ELb0ELb1ELb1EEENS1_21CollectiveEpilogueFwdIS9_NS6_IJNS7_ILi1EEESF_SF_EEESA_SC_Li256ELb0ELb1ELb1ELb0EEENS1_30DynamicPersistentTileSchedulerILi256ELi256ELb1ELb1ELb0EEEEEEEEEvNT_6ParamsE,"ax",@progbits
	.align	128
.text._ZN7cutlass13device_kernelIN5flash19enable_sm80_to_sm89INS1_16FlashAttnFwdSm80INS1_25CollectiveMainloopFwdSm80ILi8ELi1ELb1EN4cute5tupleIJNS5_1CILi128EEES8_S8_EEELi128ENS_10bfloat16_tEfNS_4arch4Sm80ELb1ELb0ELb1ELb0ELb0ELb0ELb1ELb1EEENS1_21CollectiveEpilogueFwdIS9_NS6_IJNS7_ILi1EEESF_SF_EEESA_SC_Li256ELb0ELb1ELb1ELb0EEENS1_30DynamicPersistentTileSchedulerILi256ELi256ELb1ELb1ELb0EEEEEEEEEvNT_6ParamsE:
        .type           _ZN7cutlass13device_kernelIN5flash19enable_sm80_to_sm89INS1_16FlashAttnFwdSm80INS1_25CollectiveMainloopFwdSm80ILi8ELi1ELb1EN4cute5tupleIJNS5_1CILi128EEES8_S8_EEELi128ENS_10bfloat16_tEfNS_4arch4Sm80ELb1ELb0ELb1ELb0ELb0ELb0ELb1ELb1EEENS1_21CollectiveEpilogueFwdIS9_NS6_IJNS7_ILi1EEESF_SF_EEESA_SC_Li256ELb0ELb1ELb1ELb0EEENS1_30DynamicPersistentTileSchedulerILi256ELi256ELb1ELb1ELb0EEEEEEEEEvNT_6ParamsE,@function
        .size           _ZN7cutlass13device_kernelIN5flash19enable_sm80_to_sm89INS1_16FlashAttnFwdSm80INS1_25CollectiveMainloopFwdSm80ILi8ELi1ELb1EN4cute5tupleIJNS5_1CILi128EEES8_S8_EEELi128ENS_10bfloat16_tEfNS_4arch4Sm80ELb1ELb0ELb1ELb0ELb0ELb0ELb1ELb1EEENS1_21CollectiveEpilogueFwdIS9_NS6_IJNS7_ILi1EEESF_SF_EEESA_SC_Li256ELb0ELb1ELb1ELb0EEENS1_30DynamicPersistentTileSchedulerILi256ELi256ELb1ELb1ELb0EEEEEEEEEvNT_6ParamsE,(.L_x_26 - _ZN7cutlass13device_kernelIN5flash19enable_sm80_to_sm89INS1_16FlashAttnFwdSm80INS1_25CollectiveMainloopFwdSm80ILi8ELi1ELb1EN4cute5tupleIJNS5_1CILi128EEES8_S8_EEELi128ENS_10bfloat16_tEfNS_4arch4Sm80ELb1ELb0ELb1ELb0ELb0ELb0ELb1ELb1EEENS1_21CollectiveEpilogueFwdIS9_NS6_IJNS7_ILi1EEESF_SF_EEESA_SC_Li256ELb0ELb1ELb1ELb0EEENS1_30DynamicPersistentTileSchedulerILi256ELi256ELb1ELb1ELb0EEEEEEEEEvNT_6ParamsE)
        .other          _ZN7cutlass13device_kernelIN5flash19enable_sm80_to_sm89INS1_16FlashAttnFwdSm80INS1_25CollectiveMainloopFwdSm80ILi8ELi1ELb1EN4cute5tupleIJNS5_1CILi128EEES8_S8_EEELi128ENS_10bfloat16_tEfNS_4arch4Sm80ELb1ELb0ELb1ELb0ELb0ELb0ELb1ELb1EEENS1_21CollectiveEpilogueFwdIS9_NS6_IJNS7_ILi1EEESF_SF_EEESA_SC_Li256ELb0ELb1ELb1ELb0EEENS1_30DynamicPersistentTileSchedulerILi256ELi256ELb1ELb1ELb0EEEEEEEEEvNT_6ParamsE,@"STO_CUDA_ENTRY STV_DEFAULT"
_ZN7cutlass13device_kernelIN5flash19enable_sm80_to_sm89INS1_16FlashAttnFwdSm80INS1_25CollectiveMainloopFwdSm80ILi8ELi1ELb1EN4cute5tupleIJNS5_1CILi128EEES8_S8_EEELi128ENS_10bfloat16_tEfNS_4arch4Sm80ELb1ELb0ELb1ELb0ELb0ELb0ELb1ELb1EEENS1_21CollectiveEpilogueFwdIS9_NS6_IJNS7_ILi1EEESF_SF_EEESA_SC_Li256ELb0ELb1ELb1ELb0EEENS1_30DynamicPersistentTileSchedulerILi256ELi256ELb1ELb1ELb0EEEEEEEEEvNT_6ParamsE:
[----:B------:R-:W-:Y:S01]  /*0000*/  LDC R1, c[0x0][0x37c] ;  /* 0x0000df00ff017b82 */ /* 0x000fe20000000800 */
[----:B------:R-:W-:Y:S05]  /*0010*/  EXIT ;  /* 0x000000000000794d */ /* 0x000fea0003800000 */
.L_x_2:
        /* <DEDUP_REMOVED lines=14> */
.L_x_26:


//--------------------- .text._ZN7cutlass13device_kernelIN5flash19enable_sm80_to_sm89INS1_16FlashAttnFwdSm80INS1_25CollectiveMainloopFwdSm80ILi4ELi1ELb0EN4cute5tupleIJNS5_1CILi128EEENS7_ILi64EEES8_EEELi128ENS_10bfloat16_tEfNS_4arch4Sm80ELb0ELb0ELb1ELb0ELb0ELb0ELb1ELb1EEENS1_21CollectiveEpilogueFwdINS6_IJS8_S8_S9_EEENS6_IJNS7_ILi1EEESH_SH_EEESB_SD_Li128ELb0ELb1ELb1ELb0EEENS1_19SingleTileSchedulerILb0ELb1ELb1ELi128EEEEEEEEEvNT_6ParamsE --------------------------
	.section	.text._ZN7cutlass13device_kernelIN5flash19enable_sm80_to_sm89INS1_16FlashAttnFwdSm80INS1_25CollectiveMainloopFwdSm80ILi4ELi1ELb0EN4cute5tupleIJNS5_1CILi128EEENS7_ILi64EEES8_EEELi128ENS_10bfloat16_tEfNS_4arch4Sm80ELb0ELb0ELb1ELb0ELb0ELb0ELb1ELb1EEENS1_21CollectiveEpilogueFwdINS6_IJS8_S8_S9_EEENS6_IJNS7_ILi1EEESH_SH_EEESB_SD_Li128ELb0ELb1ELb1ELb0EEENS1_19SingleTileSchedulerILb0ELb1ELb1ELi128EEEEEEEEEvNT_6ParamsE,"ax",@progbits
	.align	128
.text._ZN7cutlass13device_kernelIN5flash19enable_sm80_to_sm89INS1_16FlashAttnFwdSm80INS1_25CollectiveMainloopFwdSm80ILi4ELi1ELb0EN4cute5tupleIJNS5_1CILi128EEENS7_ILi64EEES8_EEELi128ENS_10bfloat16_tEfNS_4arch4Sm80ELb0ELb0ELb1ELb0ELb0ELb0ELb1ELb1EEENS1_21CollectiveEpilogueFwdINS6_IJS8_S8_S9_EEENS6_IJNS7_ILi1EEESH_SH_EEESB_SD_Li128ELb0ELb1ELb1ELb0EEENS1_19SingleTileSchedulerILb0ELb1ELb1ELi128EEEEEEEEEvNT_6ParamsE:
        .type           _ZN7cutlass13device_kernelIN5flash19enable_sm80_to_sm89INS1_16FlashAttnFwdSm80INS1_25CollectiveMainloopFwdSm80ILi4ELi1ELb0EN4cute5tupleIJNS5_1CILi128EEENS7_ILi64EEES8_EEELi128ENS_10bfloat16_tEfNS_4arch4Sm80ELb0ELb0ELb1ELb0ELb0ELb0ELb1ELb1EEENS1_21CollectiveEpilogueFwdINS6_IJS8_S8_S9_EEENS6_IJNS7_ILi1EEESH_SH_EEESB_SD_Li128ELb0ELb1ELb1ELb0EEENS1_19SingleTileSchedulerILb0ELb1ELb1ELi128EEEEEEEEEvNT_6ParamsE,@function
        .size           _ZN7cutlass13device_kernelIN5flash19enable_sm80_to_sm89INS1_16FlashAttnFwdSm80INS1_25CollectiveMainloopFwdSm80ILi4ELi1ELb0EN4cute5tupleIJNS5_1CILi128EEENS7_ILi64EEES8_EEELi128ENS_10bfloat16_tEfNS_4arch4Sm80ELb0ELb0ELb1ELb0ELb0ELb0ELb1ELb1EEENS1_21CollectiveEpilogueFwdINS6_IJS8_S8_S9_EEENS6_IJNS7_ILi1EEESH_SH_EEESB_SD_Li128ELb0ELb1ELb1ELb0EEENS1_19SingleTileSchedulerILb0ELb1ELb1ELi128EEEEEEEEEvNT_6ParamsE,(.L_x_27 - _ZN7cutlass13device_kernelIN5flash19enable_sm80_to_sm89INS1_16FlashAttnFwdSm80INS1_25CollectiveMainloopFwdSm80ILi4ELi1ELb0EN4cute5tupleIJNS5_1CILi128EEENS7_ILi64EEES8_EEELi128ENS_10bfloat16_tEfNS_4arch4Sm80ELb0ELb0ELb1ELb0ELb0ELb0ELb1ELb1EEENS1_21CollectiveEpilogueFwdINS6_IJS8_S8_S9_EEENS6_IJNS7_ILi1EEESH_SH_EEESB_SD_Li128ELb0ELb1ELb1ELb0EEENS1_19SingleTileSchedulerILb0ELb1ELb1ELi128EEEEEEEEEvNT_6ParamsE)
        .other          _ZN7cutlass13device_kernelIN5flash19enable_sm80_to_sm89INS1_16FlashAttnFwdSm80INS1_25CollectiveMainloopFwdSm80ILi4ELi1ELb0EN4cute5tupleIJNS5_1CILi128EEENS7_ILi64EEES8_EEELi128ENS_10bfloat16_tEfNS_4arch4Sm80ELb0ELb0ELb1ELb0ELb0ELb0ELb1ELb1EEENS1_21CollectiveEpilogueFwdINS6_IJS8_S8_S9_EEENS6_IJNS7_ILi1EEESH_SH_EEESB_SD_Li128ELb0ELb1ELb1ELb0EEENS1_19SingleTileSchedulerILb0ELb1ELb1ELi128EEEEEEEEEvNT_6ParamsE,@"STO_CUDA_ENTRY STV_DEFAULT"
_ZN7cutlass13device_kernelIN5flash19enable_sm80_to_sm89INS1_16FlashAttnFwdSm80INS1_25CollectiveMainloopFwdSm80ILi4ELi1ELb0EN4cute5tupleIJNS5_1CILi128EEENS7_ILi64EEES8_EEELi128ENS_10bfloat16_tEfNS_4arch4Sm80ELb0ELb0ELb1ELb0ELb0ELb0ELb1ELb1EEENS1_21CollectiveEpilogueFwdINS6_IJS8_S8_S9_EEENS6_IJNS7_ILi1EEESH_SH_EEESB_SD_Li128ELb0ELb1ELb1ELb0EEENS1_19SingleTileSchedulerILb0ELb1ELb1ELi128EEEEEEEEEvNT_6ParamsE:
[----:B------:R-:W-:Y:S01]  /*0000*/  LDC R1, c[0x0][0x37c] ;  /* 0x0000df00ff017b82 */ /* 0x000fe20000000800 */
[----:B------:R-:W-:Y:S05]  /*0010*/  EXIT ;  /* 0x000000000000794d */ /* 0x000fea0003800000 */
.L_x_3:
        /* <DEDUP_REMOVED lines=14> */
.L_x_27:


//--------------------- .text._ZN7cutlass13device_kernelIN5flash19enable_sm80_to_sm89INS1_16FlashAttnFwdSm80INS1_25CollectiveMainloopFwdSm80ILi8ELi1ELb1EN4cute5tupleIJNS5_1CILi128EEENS7_ILi112EEES8_EEELi128ENS_10bfloat16_tEfNS_4arch4Sm80ELb0ELb0ELb1ELb1ELb0ELb0ELb1ELb1EEENS1_21CollectiveEpilogueFwdINS6_IJS8_S8_S9_EEENS6_IJNS7_ILi1EEESH_SH_EEESB_SD_Li256ELb1ELb1ELb1ELb0EEENS1_36VarlenDynamicPersistentTileSchedulerILi128ELi112ELi256ELi256ELb1ELb1ELb0ELb0ELb1ELb1EEEEEEEEEvNT_6ParamsE --------------------------
	.section	.text._ZN7cutlass13device_kernelIN5flash19enable_sm80_to_sm89INS1_16FlashAttnFwdSm80INS1_25CollectiveMainloopFwdSm80ILi8ELi1ELb1EN4cute5tupleIJNS5_1CILi128EEENS7_ILi112EEES8_EEELi128ENS_10bfloat16_tEfNS_4arch4Sm80ELb0ELb0ELb1ELb1ELb0ELb0ELb1ELb1EEENS1_21CollectiveEpilogueFwdINS6_IJS8_S8_S9_EEENS6_IJNS7_ILi1EEESH_SH_EEESB_SD_Li256ELb1ELb1ELb1ELb0EEENS1_36VarlenDynamicPersistentTileSchedulerILi128ELi112ELi256ELi256ELb1ELb1ELb0ELb0ELb1ELb1EEEEEEEEEvNT_6ParamsE,"ax",@progbits
	.align	128
.text._ZN7cutlass13device_kernelIN5flash19enable_sm80_to_sm89INS1_16FlashAttnFwdSm80INS1_25CollectiveMainloopFwdSm80ILi8ELi1ELb1EN4cute5tupleIJNS5_1CILi128EEENS7_ILi112EEES8_EEELi128ENS_10bfloat16_tEfNS_4arch4Sm80ELb0ELb0ELb1ELb1ELb0ELb0ELb1ELb1EEENS1_21CollectiveEpilogueFwdINS6_IJS8_S8_S9_EEENS6_IJNS7_ILi1EEESH_SH_EEESB_SD_Li256ELb1ELb1ELb1ELb0EEENS1_36VarlenDynamicPersistentTileSchedulerILi128ELi112ELi256ELi256ELb1ELb1ELb0ELb0ELb1ELb1EEEEEEEEEvNT_6ParamsE:
        .type           _ZN7cutlass13device_kernelIN5flash19enable_sm80_to_sm89INS1_16FlashAttnFwdSm80INS1_25CollectiveMainloopFwdSm80ILi8ELi1ELb1EN4cute5tupleIJNS5_1CILi128EEENS7_ILi112EEES8_EEELi128ENS_10bfloat16_tEfNS_4arch4Sm80ELb0ELb0ELb1ELb1ELb0ELb0ELb1ELb1EEENS1_21CollectiveEpilogueFwdINS6_IJS8_S8_S9_EEENS6_IJNS7_ILi1EEESH_SH_EEESB_SD_Li256ELb1ELb1ELb1ELb0EEENS1_36VarlenDynamicPersistentTileSchedulerILi128ELi112ELi256ELi256ELb1ELb1ELb0ELb0ELb1ELb1EEEEEEEEEvNT_6ParamsE,@function
        .size           _ZN7cutlass13device_kernelIN5flash19enable_sm80_to_sm89INS1_16FlashAttnFwdSm80INS1_25CollectiveMainloopFwdSm80ILi8ELi1ELb1EN4cute5tupleIJNS5_1CILi128EEENS7_ILi112EEES8_EEELi128ENS_10bfloat16_tEfNS_4arch4Sm80ELb0ELb0ELb1ELb1ELb0ELb0ELb1ELb1EEENS1_21CollectiveEpilogueFwdINS6_IJS8_S8_S9_EEENS6_IJNS7_ILi1EEESH_SH_EEESB_SD_Li256ELb1ELb1ELb1ELb0EEENS1_36VarlenDynamicPersistentTileSchedulerILi128ELi112ELi256ELi256ELb1ELb1ELb0ELb0ELb1ELb1EEEEEEEEEvNT_6ParamsE,(.L_x_28 - _ZN7cutlass13device_kernelIN5flash19enable_sm80_to_sm89INS1_16FlashAttnFwdSm80INS1_25CollectiveMainloopFwdSm80ILi8ELi1ELb1EN4cute5tupleIJNS5_1CILi128EEENS7_ILi112EEES8_EEELi128ENS_10bfloat16_tEfNS_4arch4Sm80ELb0ELb0ELb1ELb1ELb0ELb0ELb1ELb1EEENS1_21CollectiveEpilogueFwdINS6_IJS8_S8_S9_EEENS6_IJNS7_ILi1EEESH_SH_EEESB_SD_Li256ELb1ELb1ELb1ELb0EEENS1_36VarlenDynamicPersistentTileSchedulerILi128ELi112ELi256ELi256ELb1ELb1ELb0ELb0ELb1ELb1EEEEEEEEEvNT_6ParamsE)
        .other          _ZN7cutlass13device_kernelIN5flash19enable_sm80_to_sm89INS1_16FlashAttnFwdSm80INS1_25CollectiveMainloopFwdSm80ILi8ELi1ELb1EN4cute5tupleIJNS5_1CILi128EEENS7_ILi112EEES8_EEELi128ENS_10bfloat16_tEfNS_4arch4Sm80ELb0ELb0ELb1ELb1ELb0ELb0ELb1ELb1EEENS1_21CollectiveEpilogueFwdINS6_IJS8_S8_S9_EEENS6_IJNS7_ILi1EEESH_SH_EEESB_SD_Li256ELb1ELb1ELb1ELb0EEENS1_36VarlenDynamicPersistentTileSchedulerILi128ELi112ELi256ELi256ELb1ELb1ELb0ELb0ELb1ELb1EEEEEEEEEvNT_6ParamsE,@"STO_CUDA_ENTRY STV_DEFAULT"
_ZN7cutlass13device_kernelIN5flash19enable_sm80_to_sm89INS1_16FlashAttnFwdSm80INS1_25CollectiveMainloopFwdSm80ILi8ELi1ELb1EN4cute5tupleIJNS5_1CILi128EEENS7_ILi112EEES8_EEELi128ENS_10bfloat16_tEfNS_4arch4Sm80ELb0ELb0ELb1ELb1ELb0ELb0ELb1ELb1EEENS1_21CollectiveEpilogueFwdINS6_IJS8_S8_S9_EEENS6_IJNS7_ILi1EEESH_SH_EEESB_SD_Li256ELb1ELb1ELb1ELb0EEENS1_36VarlenDynamicPersistentTileSchedulerILi128ELi112ELi256ELi256ELb1ELb1ELb0ELb0ELb1ELb1EEEEEEEEEvNT_6ParamsE:
[----:B------:R-:W-:Y:S01]  /*0000*/  LDC R1, c[0x0][0x37c] ;  /* 0x0000df00ff017b82 */ /* 0x000fe20000000800 */
[----:B------:R-:W-:Y:S05]  /*0010*/  EXIT ;  /* 0x000000000000794d */ /* 0x000fea0003800000 */
.L_x_4:
        /* <DEDUP_REMOVED lines=14> */
.L_x_28:


//--------------------- .text._ZN7cutlass13device_kernelIN5flash19enable_sm80_to_sm89INS1_16FlashAttnFwdSm80INS1_25CollectiveMainloopFwdSm80ILi8ELi1ELb1EN4cute5tupleIJNS5_1CILi128EEENS7_ILi112EEES8_EEELi128ENS_10bfloat16_tEfNS_4arch4Sm80ELb0ELb0ELb1ELb1ELb0ELb1ELb1ELb1EEENS1_21CollectiveEpilogueFwdINS6_IJS8_S8_S9_EEENS6_IJNS7_ILi1EEESH_SH_EEESB_SD_Li256ELb1ELb1ELb1ELb0EEENS1_36VarlenDynamicPersistentTileSchedulerILi128ELi112ELi256ELi256ELb1ELb1ELb0ELb0ELb1ELb1EEEEEEEEEvNT_6ParamsE --------------------------
	.section	.text._ZN7cutlass13device_kernelIN5flash19enable_sm80_to_sm89INS1_16FlashAttnFwdSm80INS1_25CollectiveMainloopFwdSm80ILi8ELi1ELb1EN4cute5tupleIJNS5_1CILi128EEENS7_ILi112EEES8_EEELi128ENS_10bfloat16_tEfNS_4arch4Sm80ELb0ELb0ELb1ELb1ELb0ELb1ELb1ELb1EEENS1_21CollectiveEpilogueFwdINS6_IJS8_S8_S9_EEENS6_IJNS7_ILi1EEESH_SH_EEESB_SD_Li256ELb1ELb1ELb1ELb0EEENS1_36VarlenDynamicPersistentTileSchedulerILi128ELi112ELi256ELi256ELb1ELb1ELb0ELb0ELb1ELb1EEEEEEEEEvNT_6ParamsE,"ax",@progbits
	.align	128
.text._ZN7cutlass13device_kernelIN5flash19enable_sm80_to_sm89INS1_16FlashAttnFwdSm80INS1_25CollectiveMainloopFwdSm80ILi8ELi1ELb1EN4cute5tupleIJNS5_1CILi128EEENS7_ILi112EEES8_EEELi128ENS_10bfloat16_tEfNS_4arch4Sm80ELb0ELb0ELb1ELb1ELb0ELb1ELb1ELb1EEENS1_21CollectiveEpilogueFwdINS6_IJS8_S8_S9_EEENS6_IJNS7_ILi1EEESH_SH_EEESB_SD_Li256ELb1ELb1ELb1ELb0EEENS1_36VarlenDynamicPersistentTileSchedulerILi128ELi112ELi256ELi256ELb1ELb1ELb0ELb0ELb1ELb1EEEEEEEEEvNT_6ParamsE:
        .type           _ZN7cutlass13device_kernelIN5flash19enable_sm80_to_sm89INS1_16FlashAttnFwdSm80INS1_25CollectiveMainloopFwdSm80ILi8ELi1ELb1EN4cute5tupleIJNS5_1CILi128EEENS7_ILi112EEES8_EEELi128ENS_10bfloat16_tEfNS_4arch4Sm80ELb0ELb0ELb1ELb1ELb0ELb1ELb1ELb1EEENS1_21CollectiveEpilogueFwdINS6_IJS8_S8_S9_EEENS6_IJNS7_ILi1EEESH_SH_EEESB_SD_Li256ELb1ELb1ELb1ELb0EEENS1_36VarlenDynamicPersistentTileSchedulerILi128ELi112ELi256ELi256ELb1ELb1ELb0ELb0ELb1ELb1EEEEEEEEEvNT_6ParamsE,@function
        .size           _ZN7cutlass13device_kernelIN5flash19enable_sm80_to_sm89INS1_16FlashAttnFwdSm80INS1_25CollectiveMainloopFwdSm80ILi8ELi1ELb1EN4cute5tupleIJNS5_1CILi128EEENS7_ILi112EEES8_EEELi128ENS_10bfloat16_tEfNS_4arch4Sm80ELb0ELb0ELb1ELb1ELb0ELb1ELb1ELb1EEENS1_21CollectiveEpilogueFwdINS6_IJS8_S8_S9_EEENS6_IJNS7_ILi1EEESH_SH_EEESB_SD_Li256ELb1ELb1ELb1ELb0EEENS1_36VarlenDynamicPersistentTileSchedulerILi128ELi112ELi256ELi256ELb1ELb1ELb0ELb0ELb1ELb1EEEEEEEEEvNT_6ParamsE,(.L_x_29 - _ZN7cutlass13device_kernelIN5flash19enable_sm80_to_sm89INS1_16FlashAttnFwdSm80INS1_25CollectiveMainloopFwdSm80ILi8ELi1ELb1EN4cute5tupleIJNS5_1CILi128EEENS7_ILi112EEES8_EEELi128ENS_10bfloat16_tEfNS_4arch4Sm80ELb0ELb0ELb1ELb1ELb0ELb1ELb1ELb1EEENS1_21CollectiveEpilogueFwdINS6_IJS8_S8_S9_EEENS6_IJNS7_ILi1EEESH_SH_EEESB_SD_Li256ELb1ELb1ELb1ELb0EEENS1_36VarlenDynamicPersistentTileSchedulerILi128ELi112ELi256ELi256ELb1ELb1ELb0ELb0ELb1ELb1EEEEEEEEEvNT_6ParamsE)
        .other          _ZN7cutlass13device_kernelIN5flash19enable_sm80_to_sm89INS1_16FlashAttnFwdSm80INS1_25CollectiveMainloopFwdSm80ILi8ELi1ELb1EN4cute5tupleIJNS5_1CILi128EEENS7_ILi112EEES8_EEELi128ENS_10bfloat16_tEfNS_4arch4Sm80ELb0ELb0ELb1ELb1ELb0ELb1ELb1ELb1EEENS1_21CollectiveEpilogueFwdINS6_IJS8_S8_S9_EEENS6_IJNS7_ILi1EEESH_SH_EEESB_SD_Li256ELb1ELb1ELb1ELb0EEENS1_36VarlenDynamicPersistentTileSchedulerILi128ELi112ELi256ELi256ELb1ELb1ELb0ELb0ELb1ELb1EEEEEEEEEvNT_6ParamsE,@"STO_CUDA_ENTRY STV_DEFAULT"
_ZN7cutlass13device_kernelIN5flash19enable_sm80_to_sm89INS1_16FlashAttnFwdSm80INS1_25CollectiveMainloopFwdSm80ILi8ELi1ELb1EN4cute5tupleIJNS5_1CILi128EEENS7_ILi112EEES8_EEELi128ENS_10bfloat16_tEfNS_4arch4Sm80ELb0ELb0ELb1ELb1ELb0ELb1ELb1ELb1EEENS1_21CollectiveEpilogueFwdINS6_IJS8_S8_S9_EEENS6_IJNS7_ILi1EEESH_SH_EEESB_SD_Li256ELb1ELb1ELb1ELb0EEENS1_36VarlenDynamicPersistentTileSchedulerILi128ELi112ELi256ELi256ELb1ELb1ELb0ELb0ELb1ELb1EEEEEEEEEvNT_6ParamsE:
[----:B------:R-:W-:Y:S01]  /*0000*/  LDC R1, c[0x0][0x37c] ;  /* 0x0000df00ff017b82 */ /* 0x000fe20000000800 */
[----:B------:R-:W-:Y:S05]  /*0010*/  EXIT ;  /* 0x000000000000794d */ /* 0x000fea0003800000 */
.L_x_5:
        /* <DEDUP_REMOVED lines=14> */
.L_x_29:


//--------------------- .text._ZN7cutlass13device_kernelIN5flash19enable_sm80_to_sm89INS1_16FlashAttnFwdSm80INS1_25CollectiveMainloopFwdSm80ILi4ELi1ELb0EN4cute5tupleIJNS5_1CILi128EEENS7_ILi48EEES8_EEELi128ENS_10bfloat16_tEfNS_4arch4Sm80ELb0ELb1ELb1ELb0ELb0ELb0ELb1ELb1EEENS1_21CollectiveEpilogueFwdINS6_IJS8_S8_S9_EEENS6_IJNS7_ILi1EEESH_SH_EEESB_SD_Li128ELb0ELb1ELb1ELb0EEENS1_19SingleTileSchedulerILb0ELb1ELb1ELi128EEEEEEEEEvNT_6ParamsE --------------------------
	.section	.text._ZN7cutlass13device_kernelIN5flash19enable_sm80_to_sm89INS1_16FlashAttnFwdSm80INS1_25CollectiveMainloopFwdSm80ILi4ELi1ELb0EN4cute5tupleIJNS5_1CILi128EEENS7_ILi48EEES8_EEELi128ENS_10bfloat16_tEfNS_4arch4Sm80ELb0ELb1ELb1ELb0ELb0ELb0ELb1ELb1EEENS1_21CollectiveEpilogueFwdINS6_IJS8_S8_S9_EEENS6_IJNS7_ILi1EEESH_SH_EEESB_SD_Li128ELb0ELb1ELb1ELb0EEENS1_19SingleTileSchedulerILb0ELb1ELb1ELi128EEEEEEEEEvNT_6ParamsE,"ax",@progbits
	.align	128
.text._ZN7cutlass13device_kernelIN5flash19enable_sm80_to_sm89INS1_16FlashAttnFwdSm80INS1_25CollectiveMainloopFwdSm80ILi4ELi1ELb0EN4cute5tupleIJNS5_1CILi128EEENS7_ILi48EEES8_EEELi128ENS_10bfloat16_tEfNS_4arch4Sm80ELb0ELb1ELb1ELb0ELb0ELb0ELb1ELb1EEENS1_21CollectiveEpilogueFwdINS6_IJS8_S8_S9_EEENS6_IJNS7_ILi1EEESH_SH_EEESB_SD_Li128ELb0ELb1ELb1ELb0EEENS1_19SingleTileSchedulerILb0ELb1ELb1ELi128EEEEEEEEEvNT_6ParamsE:
        .type           _ZN7cutlass13device_kernelIN5flash19enable_sm80_to_sm89INS1_16FlashAttnFwdSm80INS1_25CollectiveMainloopFwdSm80ILi4ELi1ELb0EN4cute5tupleIJNS5_1CILi128EEENS7_ILi48EEES8_EEELi128ENS_10bfloat16_tEfNS_4arch4Sm80ELb0ELb1ELb1ELb0ELb0ELb0ELb1ELb1EEENS1_21CollectiveEpilogueFwdINS6_IJS8_S8_S9_EEENS6_IJNS7_ILi1EEESH_SH_EEESB_SD_Li128ELb0ELb1ELb1ELb0EEENS1_19SingleTileSchedulerILb0ELb1ELb1ELi128EEEEEEEEEvNT_6ParamsE,@function
        .size           _ZN7cutlass13device_kernelIN5flash19enable_sm80_to_sm89INS1_16FlashAttnFwdSm80INS1_25CollectiveMainloopFwdSm80ILi4ELi1ELb0EN4cute5tupleIJNS5_1CILi128EEENS7_ILi48EEES8_EEELi128ENS_10bfloat16_tEfNS_4arch4Sm80ELb0ELb1ELb1ELb0ELb0ELb0ELb1ELb1EEENS1_21CollectiveEpilogueFwdINS6_IJS8_S8_S9_EEENS6_IJNS7_ILi1EEESH_SH_EEESB_SD_Li128ELb0ELb1ELb1ELb0EEENS1_19SingleTileSchedulerILb0ELb1ELb1ELi128EEEEEEEEEvNT_6ParamsE,(.L_x_30 - _ZN7cutlass13device_kernelIN5flash19enable_sm80_to_sm89INS1_16FlashAttnFwdSm80INS1_25CollectiveMainloopFwdSm80ILi4ELi1ELb0EN4cute5tupleIJNS5_1CILi128EEENS7_ILi48EEES8_EEELi128ENS_10bfloat16_tEfNS_4arch4Sm80ELb0ELb1ELb1ELb0ELb0ELb0ELb1ELb1EEENS1_21CollectiveEpilogueFwdINS6_IJS8_S8_S9_EEENS6_IJNS7_ILi1EEESH_SH_EEESB_SD_Li128ELb0ELb1ELb1ELb0EEENS1_19SingleTileSchedulerILb0ELb1ELb1ELi128EEEEEEEEEvNT_6ParamsE)
        .other          _ZN7cutlass13device_kernelIN5flash19enable_sm80_to_sm89INS1_16FlashAttnFwdSm80INS1_25CollectiveMainloopFwdSm80ILi4ELi1ELb0EN4cute5tupleIJNS5_1CILi128EEENS7_ILi48EEES8_EEELi128ENS_10bfloat16_tEfNS_4arch4Sm80ELb0ELb1ELb1ELb0ELb0ELb0ELb1ELb1EEENS1_21CollectiveEpilogueFwdINS6_IJS8_S8_S9_EEENS6_IJNS7_ILi1EEESH_SH_EEESB_SD_Li128ELb0ELb1ELb1ELb0EEENS1_19SingleTileSchedulerILb0ELb1ELb1ELi128EEEEEEEEEvNT_6ParamsE,@"STO_CUDA_ENTRY STV_DEFAULT"
_ZN7cutlass13device_kernelIN5flash19enable_sm80_to_sm89INS1_16FlashAttnFwdSm80INS1_25CollectiveMainloopFwdSm80ILi4ELi1ELb0EN4cute5tupleIJNS5_1CILi128EEENS7_ILi48EEES8_EEELi128ENS_10bfloat16_tEfNS_4arch4Sm80ELb0ELb1ELb1ELb0ELb0ELb0ELb1ELb1EEENS1_21CollectiveEpilogueFwdINS6_IJS8_S8_S9_EEENS6_IJNS7_ILi1EEESH_SH_EEESB_SD_Li128ELb0ELb1ELb1ELb0EEENS1_19SingleTileSchedulerILb0ELb1ELb1ELi128EEEEEEEEEvNT_6ParamsE:
[----:B------:R-:W-:Y:S01]  /*0000*/  LDC R1, c[0x0][0x37c] ;  /* 0x0000df00ff017b82 */ /* 0x000fe20000000800 */
[----:B------:R-:W-:Y:S05]  /*0010*/  EXIT ;  /* 0x000000000000794d */ /* 0x000fea0003800000 */
.L_x_6:
        /* <DEDUP_REMOVED lines=14> */
.L_x_30:


//--------------------- .text._ZN7cutlass13device_kernelIN5flash19enable_sm80_to_sm89INS1_16FlashAttnFwdSm80INS1_25CollectiveMainloopFwdSm80ILi8ELi1ELb1EN4cute5tupleIJNS5_1CILi128EEENS7_ILi96EEES8_EEELi128ENS_10bfloat16_tEfNS_4arch4Sm80ELb0ELb1ELb1ELb1ELb0ELb0ELb1ELb1EEENS1_21CollectiveEpilogueFwdINS6_IJS8_S8_S9_EEENS6_IJNS7_ILi1EEESH_SH_EEESB_SD_Li256ELb1ELb1ELb1ELb0EEENS1_36VarlenDynamicPersistentTileSchedulerILi128ELi96ELi256ELi256ELb1ELb1ELb0ELb1ELb0ELb1EEEEEEEEEvNT_6ParamsE --------------------------
	.section	.text._ZN7cutlass13device_kernelIN5flash19enable_sm80_to_sm89INS1_16FlashAttnFwdSm80INS1_25CollectiveMainloopFwdSm80ILi8ELi1ELb1EN4cute5tupleIJNS5_1CILi128EEENS7_ILi96EEES8_EEELi128ENS_10bfloat16_tEfNS_4arch4Sm80ELb0ELb1ELb1ELb1ELb0ELb0ELb1ELb1EEENS1_21CollectiveEpilogueFwdINS6_IJS8_S8_S9_EEENS6_IJNS7_ILi1EEESH_SH_EEESB_SD_Li256ELb1ELb1ELb1ELb0EEENS1_36VarlenDynamicPersistentTileSchedulerILi128ELi96ELi256ELi256ELb1ELb1ELb0ELb1ELb0ELb1EEEEEEEEEvNT_6ParamsE,"ax",@progbits
	.align	128
.text._ZN7cutlass13device_kernelIN5flash19enable_sm80_to_sm89INS1_16FlashAttnFwdSm80INS1_25CollectiveMainloopFwdSm80ILi8ELi1ELb1EN4cute5tupleIJNS5_1CILi128EEENS7_ILi96EEES8_EEELi128ENS_10bfloat16_tEfNS_4arch4Sm80ELb0ELb1ELb1ELb1ELb0ELb0ELb1ELb1EEENS1_21CollectiveEpilogueFwdINS6_IJS8_S8_S9_EEENS6_IJNS7_ILi1EEESH_SH_EEESB_SD_Li256ELb1ELb1ELb1ELb0EEENS1_36VarlenDynamicPersistentTileSchedulerILi128ELi96ELi256ELi256ELb1ELb1ELb0ELb1ELb0ELb1EEEEEEEEEvNT_6ParamsE:
        .type           _ZN7cutlass13device_kernelIN5flash19enable_sm80_to_sm89INS1_16FlashAttnFwdSm80INS1_25CollectiveMainloopFwdSm80ILi8ELi1ELb1EN4cute5tupleIJNS5_1CILi128EEENS7_ILi96EEES8_EEELi128ENS_10bfloat16_tEfNS_4arch4Sm80ELb0ELb1ELb1ELb1ELb0ELb0ELb1ELb1EEENS1_21CollectiveEpilogueFwdINS6_IJS8_S8_S9_EEENS6_IJNS7_ILi1EEESH_SH_EEESB_SD_Li256ELb1ELb1ELb1ELb0EEENS1_36VarlenDynamicPersistentTileSchedulerILi128ELi96ELi256ELi256ELb1ELb1ELb0ELb1ELb0ELb1EEEEEEEEEvNT_6ParamsE,@function
        .size           _ZN7cutlass13device_kernelIN5flash19enable_sm80_to_sm89INS1_16FlashAttnFwdSm80INS1_25CollectiveMainloopFwdSm80ILi8ELi1ELb1EN4cute5tupleIJNS5_1CILi128EEENS7_ILi96EEES8_EEELi128ENS_10bfloat16_tEfNS_4arch4Sm80ELb0ELb1ELb1ELb1ELb0ELb0ELb1ELb1EEENS1_21CollectiveEpilogueFwdINS6_IJS8_S8_S9_EEENS6_IJNS7_ILi1EEESH_SH_EEESB_SD_Li256ELb1ELb1ELb1ELb0EEENS1_36VarlenDynamicPersistentTileSchedulerILi128ELi96ELi256ELi256ELb1ELb1ELb0ELb1ELb0ELb1EEEEEEEEEvNT_6ParamsE,(.L_x_31 - _ZN7cutlass13device_kernelIN5flash19enable_sm80_to_sm89INS1_16FlashAttnFwdSm80INS1_25CollectiveMainloopFwdSm80ILi8ELi1ELb1EN4cute5tupleIJNS5_1CILi128EEENS7_ILi96EEES8_EEELi128ENS_10bfloat16_tEfNS_4arch4Sm80ELb0ELb1ELb1ELb1ELb0ELb0ELb1ELb1EEENS1_21CollectiveEpilogueFwdINS6_IJS8_S8_S9_EEENS6_IJNS7_ILi1EEESH_SH_EEESB_SD_Li256ELb1ELb1ELb1ELb0EEENS1_36VarlenDynamicPersistentTileSchedulerILi128ELi96ELi256ELi256ELb1ELb1ELb0ELb1ELb0ELb1EEEEEEEEEvNT_6ParamsE)
        .other          _ZN7cutlass13device_kernelIN5flash19enable_sm80_to_sm89INS1_16FlashAttnFwdSm80INS1_25CollectiveMainloopFwdSm80ILi8ELi1ELb1EN4cute5tupleIJNS5_1CILi128EEENS7_ILi96EEES8_EEELi128ENS_10bfloat16_tEfNS_4arch4Sm80ELb0ELb1ELb1ELb1ELb0ELb0ELb1ELb1EEENS1_21CollectiveEpilogueFwdINS6_IJS8_S8_S9_EEENS6_IJNS7_ILi1EEESH_SH_EEESB_SD_Li256ELb1ELb1ELb1ELb0EEENS1_36VarlenDynamicPersistentTileSchedulerILi128ELi96ELi256ELi256ELb1ELb1ELb0ELb1ELb0ELb1EEEEEEEEEvNT_6ParamsE,@"STO_CUDA_ENTRY STV_DEFAULT"
_ZN7cutlass13device_kernelIN5flash19enable_sm80_to_sm89INS1_16FlashAttnFwdSm80INS1_25CollectiveMainloopFwdSm80ILi8ELi1ELb1EN4cute5tupleIJNS5_1CILi128EEENS7_ILi96EEES8_EEELi128ENS_10bfloat16_tEfNS_4arch4Sm80ELb0ELb1ELb1ELb1ELb0ELb0ELb1ELb1EEENS1_21CollectiveEpilogueFwdINS6_IJS8_S8_S9_EEENS6_IJNS7_ILi1EEESH_SH_EEESB_SD_Li256ELb1ELb1ELb1ELb0EEENS1_36VarlenDynamicPersistentTileSchedulerILi128ELi96ELi256ELi256ELb1ELb1ELb0ELb1ELb0ELb1EEEEEEEEEvNT_6ParamsE:
[----:B------:R-:W-:Y:S01]  /*0000*/  LDC R1, c[0x0][0x37c] ;  /* 0x0000df00ff017b82 */ /* 0x000fe20000000800 */
[----:B------:R-:W-:Y:S05]  /*0010*/  EXIT ;  /* 0x000000000000794d */ /* 0x000fea0003800000 */
.L_x_7:
        /* <DEDUP_REMOVED lines=14> */
.L_x_31:


//--------------------- .text._ZN7cutlass13device_kernelIN5flash19enable_sm80_to_sm89INS1_16FlashAttnFwdSm80INS1_25CollectiveMainloopFwdSm80ILi8ELi1ELb1EN4cute5tupleIJNS5_1CILi128EEENS7_ILi96EEES8_EEELi128ENS_10bfloat16_tEfNS_4arch4Sm80ELb0ELb1ELb1ELb1ELb0ELb1ELb1ELb1EEENS1_21CollectiveEpilogueFwdINS6_IJS8_S8_S9_EEENS6_IJNS7_ILi1EEESH_SH_EEESB_SD_Li256ELb1ELb1ELb1ELb0EEENS1_36VarlenDynamicPersistentTileSchedulerILi128ELi96ELi256ELi256ELb1ELb1ELb0ELb1ELb0ELb1EEEEEEEEEvNT_6ParamsE --------------------------
	.section	.text._ZN7cutlass13device_kernelIN5flash19enable_sm80_to_sm89INS1_16FlashAttnFwdSm80INS1_25CollectiveMainloopFwdSm80ILi8ELi1ELb1EN4cute5tupleIJNS5_1CILi128EEENS7_ILi96EEES8_EEELi128ENS_10bfloat16_tEfNS_4arch4Sm80ELb0ELb1ELb1ELb1ELb0ELb1ELb1ELb1EEENS1_21CollectiveEpilogueFwdINS6_IJS8_S8_S9_EEENS6_IJNS7_ILi1EEESH_SH_EEESB_SD_Li256ELb1ELb1ELb1ELb0EEENS1_36VarlenDynamicPersistentTileSchedulerILi128ELi96ELi256ELi256ELb1ELb1ELb0ELb1ELb0ELb1EEEEEEEEEvNT_6ParamsE,"ax",@progbits
	.align	128
.text._ZN7cutlass13device_kernelIN5flash19enable_sm80_to_sm89INS1_16FlashAttnFwdSm80INS1_25CollectiveMainloopFwdSm80ILi8ELi1ELb1EN4cute5tupleIJNS5_1CILi128EEENS7_ILi96EEES8_EEELi128ENS_10bfloat16_tEfNS_4arch4Sm80ELb0ELb1ELb1ELb1ELb0ELb1ELb1ELb1EEENS1_21CollectiveEpilogueFwdINS6_IJS8_S8_S9_EEENS6_IJNS7_ILi1EEESH_SH_EEESB_SD_Li256ELb1ELb1ELb1ELb0EEENS1_36VarlenDynamicPersistentTileSchedulerILi128ELi96ELi256ELi256ELb1ELb1ELb0ELb1ELb0ELb1EEEEEEEEEvNT_6ParamsE:
        .type           _ZN7cutlass13device_kernelIN5flash19enable_sm80_to_sm89INS1_16FlashAttnFwdSm80INS1_25CollectiveMainloopFwdSm80ILi8ELi1ELb1EN4cute5tupleIJNS5_1CILi128EEENS7_ILi96EEES8_EEELi128ENS_10bfloat16_tEfNS_4arch4Sm80ELb0ELb1ELb1ELb1ELb0ELb1ELb1ELb1EEENS1_21CollectiveEpilogueFwdINS6_IJS8_S8_S9_EEENS6_IJNS7_ILi1EEESH_SH_EEESB_SD_Li256ELb1ELb1ELb1ELb0EEENS1_36VarlenDynamicPersistentTileSchedulerILi128ELi96ELi256ELi256ELb1ELb1ELb0ELb1ELb0ELb1EEEEEEEEEvNT_6ParamsE,@function
        .size           _ZN7cutlass13device_kernelIN5flash19enable_sm80_to_sm89INS1_16FlashAttnFwdSm80INS1_25CollectiveMainloopFwdSm80ILi8ELi1ELb1EN4cute5tupleIJNS5_1CILi128EEENS7_ILi96EEES8_EEELi128ENS_10bfloat16_tEfNS_4arch4Sm80ELb0ELb1ELb1ELb1ELb0ELb1ELb1ELb1EEENS1_21CollectiveEpilogueFwdINS6_IJS8_S8_S9_EEENS6_IJNS7_ILi1EEESH_SH_EEESB_SD_Li256ELb1ELb1ELb1ELb0EEENS1_36VarlenDynamicPersistentTileSchedulerILi128ELi96ELi256ELi256ELb1ELb1ELb0ELb1ELb0ELb1EEEEEEEEEvNT_6ParamsE,(.L_x_32 - _ZN7cutlass13device_kernelIN5flash19enable_sm80_to_sm89INS1_16FlashAttnFwdSm80INS1_25CollectiveMainloopFwdSm80ILi8ELi1ELb1EN4cute5tupleIJNS5_1CILi128EEENS7_ILi96EEES8_EEELi128ENS_10bfloat16_tEfNS_4arch4Sm80ELb0ELb1ELb1ELb1ELb0ELb1ELb1ELb1EEENS1_21CollectiveEpilogueFwdINS6_IJS8_S8_S9_EEENS6_IJNS7_ILi1EEESH_SH_EEESB_SD_Li256ELb1ELb1ELb1ELb0EEENS1_36VarlenDynamicPersistentTileSchedulerILi128ELi96ELi256ELi256ELb1ELb1ELb0ELb1ELb0ELb1EEEEEEEEEvNT_6ParamsE)
        .other          _ZN7cutlass13device_kernelIN5flash19enable_sm80_to_sm89INS1_16FlashAttnFwdSm80INS1_25CollectiveMainloopFwdSm80ILi8ELi1ELb1EN4cute5tupleIJNS5_1CILi128EEENS7_ILi96EEES8_EEELi128ENS_10bfloat16_tEfNS_4arch4Sm80ELb0ELb1ELb1ELb1ELb0ELb1ELb1ELb1EEENS1_21CollectiveEpilogueFwdINS6_IJS8_S8_S9_EEENS6_IJNS7_ILi1EEESH_SH_EEESB_SD_Li256ELb1ELb1ELb1ELb0EEENS1_36VarlenDynamicPersistentTileSchedulerILi128ELi96ELi256ELi256ELb1ELb1ELb0ELb1ELb0ELb1EEEEEEEEEvNT_6ParamsE,@"STO_CUDA_ENTRY STV_DEFAULT"
_ZN7cutlass13device_kernelIN5flash19enable_sm80_to_sm89INS1_16FlashAttnFwdSm80INS1_25CollectiveMainloopFwdSm80ILi8ELi1ELb1EN4cute5tupleIJNS5_1CILi128EEENS7_ILi96EEES8_EEELi128ENS_10bfloat16_tEfNS_4arch4Sm80ELb0ELb1ELb1ELb1ELb0ELb1ELb1ELb1EEENS1_21CollectiveEpilogueFwdINS6_IJS8_S8_S9_EEENS6_IJNS7_ILi1EEESH_SH_EEESB_SD_Li256ELb1ELb1ELb1ELb0EEENS1_36VarlenDynamicPersistentTileSchedulerILi128ELi96ELi256ELi256ELb1ELb1ELb0ELb1ELb0ELb1EEEEEEEEEvNT_6ParamsE:
[----:B------:R-:W-:Y:S01]  /*0000*/  LDC R1, c[0x0][0x37c] ;  /* 0x0000df00ff017b82 */ /* 0x000fe20000000800 */
[----:B------:R-:W-:Y:S05]  /*0010*/  EXIT ;  /* 0x000000000000794d */ /* 0x000fea0003800000 */
.L_x_8:
        /* <DEDUP_REMOVED lines=14> */
.L_x_32:


//--------------------- .text._ZN7cutlass13device_kernelIN5flash19enable_sm80_to_sm89INS1_16FlashAttnFwdSm80INS1_25CollectiveMainloopFwdSm80ILi4ELi1ELb0EN4cute5tupleIJNS5_1CILi128EEENS7_ILi64EEES8_EEELi128ENS_10bfloat16_tEfNS_4arch4Sm80ELb1ELb0ELb1ELb0ELb0ELb0ELb1ELb1EEENS1_21CollectiveEpilogueFwdINS6_IJS8_S8_S9_EEENS6_IJNS7_ILi1EEESH_SH_EEESB_SD_Li128ELb0ELb1ELb1ELb0EEENS1_30DynamicPersistentTileSchedulerILi128ELi128ELb1ELb1ELb0EEEEEEEEEvNT_6ParamsE --------------------------
	.section	.text._ZN7cutlass13device_kernelIN5flash19enable_sm80_to_sm89INS1_16FlashAttnFwdSm80INS1_25CollectiveMainloopFwdSm80ILi4ELi1ELb0EN4cute5tupleIJNS5_1CILi128EEENS7_ILi64EEES8_EEELi128ENS_10bfloat16_tEfNS_4arch4Sm80ELb1ELb0ELb1ELb0ELb0ELb0ELb1ELb1EEENS1_21CollectiveEpilogueFwdINS6_IJS8_S8_S9_EEENS6_IJNS7_ILi1EEESH_SH_EEESB_SD_Li128ELb0ELb1ELb1ELb0EEENS1_30DynamicPersistentTileSchedulerILi128ELi128ELb1ELb1ELb0EEEEEEEEEvNT_6ParamsE,"ax",@progbits
	.align	128
.text._ZN7cutlass13device_kernelIN5flash19enable_sm80_to_sm89INS1_16FlashAttnFwdSm80INS1_25CollectiveMainloopFwdSm80ILi4ELi1ELb0EN4cute5tupleIJNS5_1CILi128EEENS7_ILi64EEES8_EEELi128ENS_10bfloat16_tEfNS_4arch4Sm80ELb1ELb0ELb1ELb0ELb0ELb0ELb1ELb1EEENS1_21CollectiveEpilogueFwdINS6_IJS8_S8_S9_EEENS6_IJNS7_ILi1EEESH_SH_EEESB_SD_Li128ELb0ELb1ELb1ELb0EEENS1_30DynamicPersistentTileSchedulerILi128ELi128ELb1ELb1ELb0EEEEEEEEEvNT_6ParamsE:
        .type           _ZN7cutlass13device_kernelIN5flash19enable_sm80_to_sm89INS1_16FlashAttnFwdSm80INS1_25CollectiveMainloopFwdSm80ILi4ELi1ELb0EN4cute5tupleIJNS5_1CILi128EEENS7_ILi64EEES8_EEELi128ENS_10bfloat16_tEfNS_4arch4Sm80ELb1ELb0ELb1ELb0ELb0ELb0ELb1ELb1EEENS1_21CollectiveEpilogueFwdINS6_IJS8_S8_S9_EEENS6_IJNS7_ILi1EEESH_SH_EEESB_SD_Li128ELb0ELb1ELb1ELb0EEENS1_30DynamicPersistentTileSchedulerILi128ELi128ELb1ELb1ELb0EEEEEEEEEvNT_6ParamsE,@function
        .size           _ZN7cutlass13device_kernelIN5flash19enable_sm80_to_sm89INS1_16FlashAttnFwdSm80INS1_25CollectiveMainloopFwdSm80ILi4ELi1ELb0EN4cute5tupleIJNS5_1CILi128EEENS7_ILi64EEES8_EEELi128ENS_10bfloat16_tEfNS_4arch4Sm80ELb1ELb0ELb1ELb0ELb0ELb0ELb1ELb1EEENS1_21CollectiveEpilogueFwdINS6_IJS8_S8_S9_EEENS6_IJNS7_ILi1EEESH_SH_EEESB_SD_Li128ELb0ELb1ELb1ELb0EEENS1_30DynamicPersistentTileSchedulerILi128ELi128ELb1ELb1ELb0EEEEEEEEEvNT_6ParamsE,(.L_x_33 - _ZN7cutlass13device_kernelIN5flash19enable_sm80_to_sm89INS1_16FlashAttnFwdSm80INS1_25CollectiveMainloopFwdSm80ILi4ELi1ELb0EN4cute5tupleIJNS5_1CILi128EEENS7_ILi64EEES8_EEELi128ENS_10bfloat16_tEfNS_4arch4Sm80ELb1ELb0ELb1ELb0ELb0ELb0ELb1ELb1EEENS1_21CollectiveEpilogueFwdINS6_IJS8_S8_S9_EEENS6_IJNS7_ILi1EEESH_SH_EEESB_SD_Li128ELb0ELb1ELb1ELb0EEENS1_30DynamicPersistentTileSchedulerILi128ELi128ELb1ELb1ELb0EEEEEEEEEvNT_6ParamsE)
        .other          _ZN7cutlass13device_kernelIN5flash19enable_sm80_to_sm89INS1_16FlashAttnFwdSm80INS1_25CollectiveMainloopFwdSm80ILi4ELi1ELb0EN4cute5tupleIJNS5_1CILi128EEENS7_ILi64EEES8_EEELi128ENS_10bfloat16_tEfNS_4arch4Sm80ELb1ELb0ELb1ELb0ELb0ELb0ELb1ELb1EEENS1_21CollectiveEpilogueFwdINS6_IJS8_S8_S9_EEENS6_IJNS7_ILi1EEESH_SH_EEESB_SD_Li128ELb0ELb1ELb1ELb0EEENS1_30DynamicPersistentTileSchedulerILi128ELi128ELb1ELb1ELb0EEEEEEEEEvNT_6ParamsE,@"STO_CUDA_ENTRY STV_DEFAULT"
_ZN7cutlass13device_kernelIN5flash19enable_sm80_to_sm89INS1_16FlashAttnFwdSm80INS1_25CollectiveMainloopFwdSm80ILi4ELi1ELb0EN4cute5tupleIJNS5_1CILi128EEENS7_ILi64EEES8_EEELi128ENS_10bfloat16_tEfNS_4arch4Sm80ELb1ELb0ELb1ELb0ELb0ELb0ELb1ELb1EEENS1_21CollectiveEpilogueFwdINS6_IJS8_S8_S9_EEENS6_IJNS7_ILi1EEESH_SH_EEESB_SD_Li128ELb0ELb1ELb1ELb0EEENS1_30DynamicPersistentTileSchedulerILi128ELi128ELb1ELb1ELb0EEEEEEEEEvNT_6ParamsE:
[----:B------:R-:W-:Y:S01]  /*0000*/  LDC R1, c[0x0][0x37c] ;  /* 0x0000df00ff017b82 */ /* 0x000fe20000000800 */
[----:B------:R-:W-:Y:S05]  /*0010*/  EXIT ;  /* 0x000000000000794d */ /* 0x000fea0003800000 */
.L_x_9:
        /* <DEDUP_REMOVED lines=14> */
.L_x_33:


//--------------------- .text._ZN7cutlass13device_kernelIN5flash19enable_sm80_to_sm89INS1_16FlashAttnFwdSm80INS1_25CollectiveMainloopFwdSm80ILi8ELi1ELb1EN4cute5tupleIJNS5_1CILi128EEENS7_ILi112EEES8_EEELi128ENS_10bfloat16_tEfNS_4arch4Sm80ELb1ELb0ELb1ELb1ELb0ELb0ELb1ELb1EEENS1_21CollectiveEpilogueFwdINS6_IJS8_S8_S9_EEENS6_IJNS7_ILi1EEESH_SH_EEESB_SD_Li256ELb1ELb1ELb1ELb0EEENS1_36VarlenDynamicPersistentTileSchedulerILi128ELi112ELi256ELi256ELb1ELb1ELb0ELb1ELb1ELb1EEEEEEEEEvNT_6ParamsE --------------------------
	.section	.text._ZN7cutlass13device_kernelIN5flash19enable_sm80_to_sm89INS1_16FlashAttnFwdSm80INS1_25CollectiveMainloopFwdSm80ILi8ELi1ELb1EN4cute5tupleIJNS5_1CILi128EEENS7_ILi112EEES8_EEELi128ENS_10bfloat16_tEfNS_4arch4Sm80ELb1ELb0ELb1ELb1ELb0ELb0ELb1ELb1EEENS1_21CollectiveEpilogueFwdINS6_IJS8_S8_S9_EEENS6_IJNS7_ILi1EEESH_SH_EEESB_SD_Li256ELb1ELb1ELb1ELb0EEENS1_36VarlenDynamicPersistentTileSchedulerILi128ELi112ELi256ELi256ELb1ELb1ELb0ELb1ELb1ELb1EEEEEEEEEvNT_6ParamsE,"ax",@progbits
	.align	128
.text._ZN7cutlass13device_kernelIN5flash19enable_sm80_to_sm89INS1_16FlashAttnFwdSm80INS1_25CollectiveMainloopFwdSm80ILi8ELi1ELb1EN4cute5tupleIJNS5_1CILi128EEENS7_ILi112EEES8_EEELi128ENS_10bfloat16_tEfNS_4arch4Sm80ELb1ELb0ELb1ELb1ELb0ELb0ELb1ELb1EEENS1_21CollectiveEpilogueFwdINS6_IJS8_S8_S9_EEENS6_IJNS7_ILi1EEESH_SH_EEESB_SD_Li256ELb1ELb1ELb1ELb0EEENS1_36VarlenDynamicPersistentTileSchedulerILi128ELi112ELi256ELi256ELb1ELb1ELb0ELb1ELb1ELb1EEEEEEEEEvNT_6ParamsE:
        .type           _ZN7cutlass13device_kernelIN5flash19enable_sm80_to_sm89INS1_16FlashAttnFwdSm80INS1_25CollectiveMainloopFwdSm80ILi8ELi1ELb1EN4cute5tupleIJNS5_1CILi128EEENS7_ILi112EEES8_EEELi128ENS_10bfloat16_tEfNS_4arch4Sm80ELb1ELb0ELb1ELb1ELb0ELb0ELb1ELb1EEENS1_21CollectiveEpilogueFwdINS6_IJS8_S8_S9_EEENS6_IJNS7_ILi1EEESH_SH_EEESB_SD_Li256ELb1ELb1ELb1ELb0EEENS1_36VarlenDynamicPersistentTileSchedulerILi128ELi112ELi256ELi256ELb1ELb1ELb0ELb1ELb1ELb1EEEEEEEEEvNT_6ParamsE,@function
        .size           _ZN7cutlass13device_kernelIN5flash19enable_sm80_to_sm89INS1_16FlashAttnFwdSm80INS1_25CollectiveMainloopFwdSm80ILi8ELi1ELb1EN4cute5tupleIJNS5_1CILi128EEENS7_ILi112EEES8_EEELi128ENS_10bfloat16_tEfNS_4arch4Sm80ELb1ELb0ELb1ELb1ELb0ELb0ELb1ELb1EEENS1_21CollectiveEpilogueFwdINS6_IJS8_S8_S9_EEENS6_IJNS7_ILi1EEESH_SH_EEESB_SD_Li256ELb1ELb1ELb1ELb0EEENS1_36VarlenDynamicPersistentTileSchedulerILi128ELi112ELi256ELi256ELb1ELb1ELb0ELb1ELb1ELb1EEEEEEEEEvNT_6ParamsE,(.L_x_34 - _ZN7cutlass13device_kernelIN5flash19enable_sm80_to_sm89INS1_16FlashAttnFwdSm80INS1_25CollectiveMainloopFwdSm80ILi8ELi1ELb1EN4cute5tupleIJNS5_1CILi128EEENS7_ILi112EEES8_EEELi128ENS_10bfloat16_tEfNS_4arch4Sm80ELb1ELb0ELb1ELb1ELb0ELb0ELb1ELb1EEENS1_21CollectiveEpilogueFwdINS6_IJS8_S8_S9_EEENS6_IJNS7_ILi1EEESH_SH_EEESB_SD_Li256ELb1ELb1ELb1ELb0EEENS1_36VarlenDynamicPersistentTileSchedulerILi128ELi112ELi256ELi256ELb1ELb1ELb0ELb1ELb1ELb1EEEEEEEEEvNT_6ParamsE)
        .other          _ZN7cutlass13device_kernelIN5flash19enable_sm80_to_sm89INS1_16FlashAttnFwdSm80INS1_25CollectiveMainloopFwdSm80ILi8ELi1ELb1EN4cute5tupleIJNS5_1CILi128EEENS7_ILi112EEES8_EEELi128ENS_10bfloat16_tEfNS_4arch4Sm80ELb1ELb0ELb1ELb1ELb0ELb0ELb1ELb1EEENS1_21CollectiveEpilogueFwdINS6_IJS8_S8_S9_EEENS6_IJNS7_ILi1EEESH_SH_EEESB_SD_Li256ELb1ELb1ELb1ELb0EEENS1_36VarlenDynamicPersistentTileSchedulerILi128ELi112ELi256ELi256ELb1ELb1ELb0ELb1ELb1ELb1EEEEEEEEEvNT_6ParamsE,@"STO_CUDA_ENTRY STV_DEFAULT"
_ZN7cutlass13device_kernelIN5flash19enable_sm80_to_sm89INS1_16FlashAttnFwdSm80INS1_25CollectiveMainloopFwdSm80ILi8ELi1ELb1EN4cute5tupleIJNS5_1CILi128EEENS7_ILi112EEES8_EEELi128ENS_10bfloat16_tEfNS_4arch4Sm80ELb1ELb0ELb1ELb1ELb0ELb0ELb1ELb1EEENS1_21CollectiveEpilogueFwdINS6_IJS8_S8_S9_EEENS6_IJNS7_ILi1EEESH_SH_EEESB_SD_Li256ELb1ELb1ELb1ELb0EEENS1_36VarlenDynamicPersistentTileSchedulerILi128ELi112ELi256ELi256ELb1ELb1ELb0ELb1ELb1ELb1EEEEEEEEEvNT_6ParamsE:
[----:B------:R-:W-:Y:S01]  /*0000*/  LDC R1, c[0x0][0x37c] ;  /* 0x0000df00ff017b82 */ /* 0x000fe20000000800 */
[----:B------:R-:W-:Y:S05]  /*0010*/  EXIT ;  /* 0x000000000000794d */ /* 0x000fea0003800000 */
.L_x_10:
        /* <DEDUP_REMOVED lines=14> */
.L_x_34:


//--------------------- .text._ZN7cutlass13device_kernelIN5flash19enable_sm80_to_sm89INS1_16FlashAttnFwdSm80INS1_25CollectiveMainloopFwdSm80ILi8ELi1ELb1EN4cute5tupleIJNS5_1CILi128EEENS7_ILi112EEES8_EEELi128ENS_10bfloat16_tEfNS_4arch4Sm80ELb1ELb0ELb1ELb1ELb0ELb1ELb1ELb1EEENS1_21CollectiveEpilogueFwdINS6_IJS8_S8_S9_EEENS6_IJNS7_ILi1EEESH_SH_EEESB_SD_Li256ELb1ELb1ELb1ELb0EEENS1_36VarlenDynamicPersistentTileSchedulerILi128ELi112ELi256ELi256ELb1ELb1ELb0ELb1ELb1ELb1EEEEEEEEEvNT_6ParamsE --------------------------
	.section	.text._ZN7cutlass13device_kernelIN5flash19enable_sm80_to_sm89INS1_16FlashAttnFwdSm80INS1_25CollectiveMainloopFwdSm80ILi8ELi1ELb1EN4cute5tupleIJNS5_1CILi128EEENS7_ILi112EEES8_EEELi128ENS_10bfloat16_tEfNS_4arch4Sm80ELb1ELb0ELb1ELb1ELb0ELb1ELb1ELb1EEENS1_21CollectiveEpilogueFwdINS6_IJS8_S8_S9_EEENS6_IJNS7_ILi1EEESH_SH_EEESB_SD_Li256ELb1ELb1ELb1ELb0EEENS1_36VarlenDynamicPersistentTileSchedulerILi128ELi112ELi256ELi256ELb1ELb1ELb0ELb1ELb1ELb1EEEEEEEEEvNT_6ParamsE,"ax",@progbits
	.align	128
.text._ZN7cutlass13device_kernelIN5flash19enable_sm80_to_sm89INS1_16FlashAttnFwdSm80INS1_25CollectiveMainloopFwdSm80ILi8ELi1ELb1EN4cute5tupleIJNS5_1CILi128EEENS7_ILi112EEES8_EEELi128ENS_10bfloat16_tEfNS_4arch4Sm80ELb1ELb0ELb1ELb1ELb0ELb1ELb1ELb1EEENS1_21CollectiveEpilogueFwdINS6_IJS8_S8_S9_EEENS6_IJNS7_ILi1EEESH_SH_EEESB_SD_Li256ELb1ELb1ELb1ELb0EEENS1_36VarlenDynamicPersistentTileSchedulerILi128ELi112ELi256ELi256ELb1ELb1ELb0ELb1ELb1ELb1EEEEEEEEEvNT_6ParamsE:
        .type           _ZN7cutlass13device_kernelIN5flash19enable_sm80_to_sm89INS1_16FlashAttnFwdSm80INS1_25CollectiveMainloopFwdSm80ILi8ELi1ELb1EN4cute5tupleIJNS5_1CILi128EEENS7_ILi112EEES8_EEELi128ENS_10bfloat16_tEfNS_4arch4Sm80ELb1ELb0ELb1ELb1ELb0ELb1ELb1ELb1EEENS1_21CollectiveEpilogueFwdINS6_IJS8_S8_S9_EEENS6_IJNS7_ILi1EEESH_SH_EEESB_SD_Li256ELb1ELb1ELb1ELb0EEENS1_36VarlenDynamicPersistentTileSchedulerILi128ELi112ELi256ELi256ELb1ELb1ELb0ELb1ELb1ELb1EEEEEEEEEvNT_6ParamsE,@function
        .size           _ZN7cutlass13device_kernelIN5flash19enable_sm80_to_sm89INS1_16FlashAttnFwdSm80INS1_25CollectiveMainloopFwdSm80ILi8ELi1ELb1EN4cute5tupleIJNS5_1CILi128EEENS7_ILi112EEES8_EEELi128ENS_10bfloat16_tEfNS_4arch4Sm80ELb1ELb0ELb1ELb1ELb0ELb1ELb1ELb1EEENS1_21CollectiveEpilogueFwdINS6_IJS8_S8_S9_EEENS6_IJNS7_ILi1EEESH_SH_EEESB_SD_Li256ELb1ELb1ELb1ELb0EEENS1_36VarlenDynamicPersistentTileSchedulerILi128ELi112ELi256ELi256ELb1ELb1ELb0ELb1ELb1ELb1EEEEEEEEEvNT_6ParamsE,(.L_x_35 - _ZN7cutlass13device_kernelIN5flash19enable_sm80_to_sm89INS1_16FlashAttnFwdSm80INS1_25CollectiveMainloopFwdSm80ILi8ELi1ELb1EN4cute5tupleIJNS5_1CILi128EEENS7_ILi112EEES8_EEELi128ENS_10bfloat16_tEfNS_4arch4Sm80ELb1ELb0ELb1ELb1ELb0ELb1ELb1ELb1EEENS1_21CollectiveEpilogueFwdINS6_IJS8_S8_S9_EEENS6_IJNS7_ILi1EEESH_SH_EEESB_SD_Li256ELb1ELb1ELb1ELb0EEENS1_36VarlenDynamicPersistentTileSchedulerILi128ELi112ELi256ELi256ELb1ELb1ELb0ELb1ELb1ELb1EEEEEEEEEvNT_6ParamsE)
        .other          _ZN7cutlass13device_kernelIN5flash19enable_sm80_to_sm89INS1_16FlashAttnFwdSm80INS1_25CollectiveMainloopFwdSm80ILi8ELi1ELb1EN4cute5tupleIJNS5_1CILi128EEENS7_ILi112EEES8_EEELi128ENS_10bfloat16_tEfNS_4arch4Sm80ELb1ELb0ELb1ELb1ELb0ELb1ELb1ELb1EEENS1_21CollectiveEpilogueFwdINS6_IJS8_S8_S9_EEENS6_IJNS7_ILi1EEESH_SH_EEESB_SD_Li256ELb1ELb1ELb1ELb0EEENS1_36VarlenDynamicPersistentTileSchedulerILi128ELi112ELi256ELi256ELb1ELb1ELb0ELb1ELb1ELb1EEEEEEEEEvNT_6ParamsE,@"STO_CUDA_ENTRY STV_DEFAULT"
_ZN7cutlass13device_kernelIN5flash19enable_sm80_to_sm89INS1_16FlashAttnFwdSm80INS1_25CollectiveMainloopFwdSm80ILi8ELi1ELb1EN4cute5tupleIJNS5_1CILi128EEENS7_ILi112EEES8_EEELi128ENS_10bfloat16_tEfNS_4arch4Sm80ELb1ELb0ELb1ELb1ELb0ELb1ELb1ELb1EEENS1_21CollectiveEpilogueFwdINS6_IJS8_S8_S9_EEENS6_IJNS7_ILi1EEESH_SH_EEESB_SD_Li256ELb1ELb1ELb1ELb0EEENS1_36VarlenDynamicPersistentTileSchedulerILi128ELi112ELi256ELi256ELb1ELb1ELb0ELb1ELb1ELb1EEEEEEEEEvNT_6ParamsE:
[----:B------:R-:W-:Y:S01]  /*0000*/  LDC R1, c[0x0][0x37c] ;  /* 0x0000df00ff017b82 */ /* 0x000fe20000000800 */
[----:B------:R-:W-:Y:S05]  /*0010*/  EXIT ;  /* 0x000000000000794d */ /* 0x000fea0003800000 */
.L_x_11:
        /* <DEDUP_REMOVED lines=14> */
.L_x_35:


//--------------------- .text._ZN7cutlass13device_kernelIN5flash19enable_sm80_to_sm89INS1_16FlashAttnFwdSm80INS1_25CollectiveMainloopFwdSm80ILi8ELi1ELb1EN4cute5tupleIJNS5_1CILi128EEES8_S8_EEELi128ENS_10bfloat16_tEfNS_4arch4Sm80ELb0ELb0ELb0ELb0ELb0ELb0ELb1ELb1EEENS1_21CollectiveEpilogueFwdIS9_NS6_IJNS7_ILi1EEESF_SF_EEESA_SC_Li256ELb0ELb1ELb1ELb0EEENS1_19SingleTileSchedulerILb0ELb1ELb1ELi128EEEEEEEEEvNT_6ParamsE --------------------------
	.section	.text._ZN7cutlass13device_kernelIN5flash19enable_sm80_to_sm89INS1_16FlashAttnFwdSm80INS1_25CollectiveMainloopFwdSm80ILi8ELi1ELb1EN4cute5tupleIJNS5_1CILi128EEES8_S8_EEELi128ENS_10bfloat16_tEfNS_4arch4Sm80ELb0ELb0ELb0ELb0ELb0ELb0ELb1ELb1EEENS1_21CollectiveEpilogueFwdIS9_NS6_IJNS7_ILi1EEESF_SF_EEESA_SC_Li256ELb0ELb1ELb1ELb0EEENS1_19SingleTileSchedulerILb0ELb1ELb1ELi128EEEEEEEEEvNT_6ParamsE,"ax",@progbits
	.align	128
.text._ZN7cutlass13device_kernelIN5flash19enable_sm80_to_sm89INS1_16FlashAttnFwdSm80INS1_25CollectiveMainloopFwdSm80ILi8ELi1ELb1EN4cute5tupleIJNS5_1CILi128EEES8_S8_EEELi128ENS_10bfloat16_tEfNS_4arch4Sm80ELb0ELb0ELb0ELb0ELb0ELb0ELb1ELb1EEENS1_21CollectiveEpilogueFwdIS9_NS6_IJNS7_ILi1EEESF_SF_EEESA_SC_Li256ELb0ELb1ELb1ELb0EEENS1_19SingleTileSchedulerILb0ELb1ELb1ELi128EEEEEEEEEvNT_6ParamsE:
        .type           _ZN7cutlass13device_kernelIN5flash19enable_sm80_to_sm89INS1_16FlashAttnFwdSm80INS1_25CollectiveMainloopFwdSm80ILi8ELi1ELb1EN4cute5tupleIJNS5_1CILi128EEES8_S8_EEELi128ENS_10bfloat16_tEfNS_4arch4Sm80ELb0ELb0ELb0ELb0ELb0ELb0ELb1ELb1EEENS1_21CollectiveEpilogueFwdIS9_NS6_IJNS7_ILi1EEESF_SF_EEESA_SC_Li256ELb0ELb1ELb1ELb0EEENS1_19SingleTileSchedulerILb0ELb1ELb1ELi128EEEEEEEEEvNT_6ParamsE,@function
        .size           _ZN7cutlass13device_kernelIN5flash19enable_sm80_to_sm89INS1_16FlashAttnFwdSm80INS1_25CollectiveMainloopFwdSm80ILi8ELi1ELb1EN4cute5tupleIJNS5_1CILi128EEES8_S8_EEELi128ENS_10bfloat16_tEfNS_4arch4Sm80ELb0ELb0ELb0ELb0ELb0ELb0ELb1ELb1EEENS1_21CollectiveEpilogueFwdIS9_NS6_IJNS7_ILi1EEESF_SF_EEESA_SC_Li256ELb0ELb1ELb1ELb0EEENS1_19SingleTileSchedulerILb0ELb1ELb1ELi128EEEEEEEEEvNT_6ParamsE,(.L_x_36 - _ZN7cutlass13device_kernelIN5flash19enable_sm80_to_sm89INS1_16FlashAttnFwdSm80INS1_25CollectiveMainloopFwdSm80ILi8ELi1ELb1EN4cute5tupleIJNS5_1CILi128EEES8_S8_EEELi128ENS_10bfloat16_tEfNS_4arch4Sm80ELb0ELb0ELb0ELb0ELb0ELb0ELb1ELb1EEENS1_21CollectiveEpilogueFwdIS9_NS6_IJNS7_ILi1EEESF_SF_EEESA_SC_Li256ELb0ELb1ELb1ELb0EEENS1_19SingleTileSchedulerILb0ELb1ELb1ELi128EEEEEEEEEvNT_6ParamsE)
        .other          _ZN7cutlass13device_kernelIN5flash19enable_sm80_to_sm89INS1_16FlashAttnFwdSm80INS1_25CollectiveMainloopFwdSm80ILi8ELi1ELb1EN4cute5tupleIJNS5_1CILi128EEES8_S8_EEELi128ENS_10bfloat16_tEfNS_4arch4Sm80ELb0ELb0ELb0ELb0ELb0ELb0ELb1ELb1EEENS1_21CollectiveEpilogueFwdIS9_NS6_IJNS7_ILi1EEESF_SF_EEESA_SC_Li256ELb0ELb1ELb1ELb0EEENS1_19SingleTileSchedulerILb0ELb1ELb1ELi128EEEEEEEEEvNT_6ParamsE,@"STO_CUDA_ENTRY STV_DEFAULT"
_ZN7cutlass13device_kernelIN5flash19enable_sm80_to_sm89INS1_16FlashAttnFwdSm80INS1_25CollectiveMainloopFwdSm80ILi8ELi1ELb1EN4cute5tupleIJNS5_1CILi128EEES8_S8_EEELi128ENS_10bfloat16_tEfNS_4arch4Sm80ELb0ELb0ELb0ELb0ELb0ELb0ELb1ELb1EEENS1_21CollectiveEpilogueFwdIS9_NS6_IJNS7_ILi1EEESF_SF_EEESA_SC_Li256ELb0ELb1ELb1ELb0EEENS1_19SingleTileSchedulerILb0ELb1ELb1ELi128EEEEEEEEEvNT_6ParamsE:
[----:B------:R-:W-:Y:S01]  /*0000*/  LDC R1, c[0x0][0x37c] ;  /* 0x0000df00ff017b82 */ /* 0x000fe20000000800 */
[----:B------:R-:W-:Y:S05]  /*0010*/  EXIT ;  /* 0x000000000000794d */ /* 0x000fea0003800000 */
.L_x_12:
        /* <DEDUP_REMOVED lines=14> */
.L_x_36:


//--------------------- .text._ZN7cutlass13device_kernelIN5flash19enable_sm80_to_sm89INS1_16FlashAttnFwdSm80INS1_25CollectiveMainloopFwdSm80ILi8ELi1ELb1EN4cute5tupleIJNS5_1CILi128EEENS7_ILi96EEES8_EEELi128ENS_10bfloat16_tEfNS_4arch4Sm80ELb0ELb1ELb0ELb0ELb0ELb0ELb1ELb1EEENS1_21CollectiveEpilogueFwdINS6_IJS8_S8_S9_EEENS6_IJNS7_ILi1EEESH_SH_EEESB_SD_Li256ELb0ELb1ELb1ELb0EEENS1_19SingleTileSchedulerILb0ELb1ELb1ELi128EEEEEEEEEvNT_6ParamsE --------------------------
	.section	.text._ZN7cutlass13device_kernelIN5flash19enable_sm80_to_sm89INS1_16FlashAttnFwdSm80INS1_25CollectiveMainloopFwdSm80ILi8ELi1ELb1EN4cute5tupleIJNS5_1CILi128EEENS7_ILi96EEES8_EEELi128ENS_10bfloat16_tEfNS_4arch4Sm80ELb0ELb1ELb0ELb0ELb0ELb0ELb1ELb1EEENS1_21CollectiveEpilogueFwdINS6_IJS8_S8_S9_EEENS6_IJNS7_ILi1EEESH_SH_EEESB_SD_Li256ELb0ELb1ELb1ELb0EEENS1_19SingleTileSchedulerILb0ELb1ELb1ELi128EEEEEEEEEvNT_6ParamsE,"ax",@progbits
	.align	128
.text._ZN7cutlass13device_kernelIN5flash19enable_sm80_to_sm89INS1_16FlashAttnFwdSm80INS1_25CollectiveMainloopFwdSm80ILi8ELi1ELb1EN4cute5tupleIJNS5_1CILi128EEENS7_ILi96EEES8_EEELi128ENS_10bfloat16_tEfNS_4arch4Sm80ELb0ELb1ELb0ELb0ELb0ELb0ELb1ELb1EEENS1_21CollectiveEpilogueFwdINS6_IJS8_S8_S9_EEENS6_IJNS7_ILi1EEESH_SH_EEESB_SD_Li256ELb0ELb1ELb1ELb0EEENS1_19SingleTileSchedulerILb0ELb1ELb1ELi128EEEEEEEEEvNT_6ParamsE:
        .type           _ZN7cutlass13device_kernelIN5flash19enable_sm80_to_sm89INS1_16FlashAttnFwdSm80INS1_25CollectiveMainloopFwdSm80ILi8ELi1ELb1EN4cute5tupleIJNS5_1CILi128EEENS7_ILi96EEES8_EEELi128ENS_10bfloat16_tEfNS_4arch4Sm80ELb0ELb1ELb0ELb0ELb0ELb0ELb1ELb1EEENS1_21CollectiveEpilogueFwdINS6_IJS8_S8_S9_EEENS6_IJNS7_ILi1EEESH_SH_EEESB_SD_Li256ELb0ELb1ELb1ELb0EEENS1_19SingleTileSchedulerILb0ELb1ELb1ELi128EEEEEEEEEvNT_6ParamsE,@function
        .size           _ZN7cutlass13device_kernelIN5flash19enable_sm80_to_sm89INS1_16FlashAttnFwdSm80INS1_25CollectiveMainloopFwdSm80ILi8ELi1ELb1EN4cute5tupleIJNS5_1CILi128EEENS7_ILi96EEES8_EEELi128ENS_10bfloat16_tEfNS_4arch4Sm80ELb0ELb1ELb0ELb0ELb0ELb0ELb1ELb1EEENS1_21CollectiveEpilogueFwdINS6_IJS8_S8_S9_EEENS6_IJNS7_ILi1EEESH_SH_EEESB_SD_Li256ELb0ELb1ELb1ELb0EEENS1_19SingleTileSchedulerILb0ELb1ELb1ELi128EEEEEEEEEvNT_6ParamsE,(.L_x_37 - _ZN7cutlass13device_kernelIN5flash19enable_sm80_to_sm89INS1_16FlashAttnFwdSm80INS1_25CollectiveMainloopFwdSm80ILi8ELi1ELb1EN4cute5tupleIJNS5_1CILi128EEENS7_ILi96EEES8_EEELi128ENS_10bfloat16_tEfNS_4arch4Sm80ELb0ELb1ELb0ELb0ELb0ELb0ELb1ELb1EEENS1_21CollectiveEpilogueFwdINS6_IJS8_S8_S9_EEENS6_IJNS7_ILi1EEESH_SH_EEESB_SD_Li256ELb0ELb1ELb1ELb0EEENS1_19SingleTileSchedulerILb0ELb1ELb1ELi128EEEEEEEEEvNT_6ParamsE)
        .other          _ZN7cutlass13device_kernelIN5flash19enable_sm80_to_sm89INS1_16FlashAttnFwdSm80INS1_25CollectiveMainloopFwdSm80ILi8ELi1ELb1EN4cute5tupleIJNS5_1CILi128EEENS7_ILi96EEES8_EEELi128ENS_10bfloat16_tEfNS_4arch4Sm80ELb0ELb1ELb0ELb0ELb0ELb0ELb1ELb1EEENS1_21CollectiveEpilogueFwdINS6_IJS8_S8_S9_EEENS6_IJNS7_ILi1EEESH_SH_EEESB_SD_Li256ELb0ELb1ELb1ELb0EEENS1_19SingleTileSchedulerILb0ELb1ELb1ELi128EEEEEEEEEvNT_6ParamsE,@"STO_CUDA_ENTRY STV_DEFAULT"
_ZN7cutlass13device_kernelIN5flash19enable_sm80_to_sm89INS1_16FlashAttnFwdSm80INS1_25CollectiveMainloopFwdSm80ILi8ELi1ELb1EN4cute5tupleIJNS5_1CILi128EEENS7_ILi96EEES8_EEELi128ENS_10bfloat16_tEfNS_4arch4Sm80ELb0ELb1ELb0ELb0ELb0ELb0ELb1ELb1EEENS1_21CollectiveEpilogueFwdINS6_IJS8_S8_S9_EEENS6_IJNS7_ILi1EEESH_SH_EEESB_SD_Li256ELb0ELb1ELb1ELb0EEENS1_19SingleTileSchedulerILb0ELb1ELb1ELi128EEEEEEEEEvNT_6ParamsE:
[----:B------:R-:W-:Y:S01]  /*0000*/  LDC R1, c[0x0][0x37c] ;  /* 0x0000df00ff017b82 */ /* 0x000fe20000000800 */
[----:B------:R-:W-:Y:S05]  /*0010*/  EXIT ;  /* 0x000000000000794d */ /* 0x000fea0003800000 */
.L_x_13:
        /* <DEDUP_REMOVED lines=14> */
.L_x_37:


//--------------------- .text._ZN7cutlass13device_kernelIN5flash19enable_sm80_to_sm89INS1_16FlashAttnFwdSm80INS1_25CollectiveMainloopFwdSm80ILi8ELi1ELb1EN4cute5tupleIJNS5_1CILi128EEES8_S8_EEELi128ENS_10bfloat16_tEfNS_4arch4Sm80ELb1ELb0ELb0ELb0ELb0ELb0ELb1ELb1EEENS1_21CollectiveEpilogueFwdIS9_NS6_IJNS7_ILi1EEESF_SF_EEESA_SC_Li256ELb0ELb1ELb1ELb0EEENS1_30DynamicPersistentTileSchedulerILi256ELi256ELb1ELb1ELb0EEEEEEEEEvNT_6ParamsE --------------------------
	.section	.text._ZN7cutlass13device_kernelIN5flash19enable_sm80_to_sm89INS1_16FlashAttnFwdSm80INS1_25CollectiveMainloopFwdSm80ILi8ELi1ELb1EN4cute5tupleIJNS5_1CILi128EEES8_S8_EEELi128ENS_10bfloat16_tEfNS_4arch4Sm80ELb1ELb0ELb0ELb0ELb0ELb0ELb1ELb1EEENS1_21CollectiveEpilogueFwdIS9_NS6_IJNS7_ILi1EEESF_SF_EEESA_SC_Li256ELb0ELb1ELb1ELb0EEENS1_30DynamicPersistentTileSchedulerILi256ELi256ELb1ELb1ELb0EEEEEEEEEvNT_6ParamsE,"ax",@progbits
	.align	128
.text._ZN7cutlass13device_kernelIN5flash19enable_sm80_to_sm89INS1_16FlashAttnFwdSm80INS1_25CollectiveMainloopFwdSm80ILi8ELi1ELb1EN4cute5tupleIJNS5_1CILi128EEES8_S8_EEELi128ENS_10bfloat16_tEfNS_4arch4Sm80ELb1ELb0ELb0ELb0ELb0ELb0ELb1ELb1EEENS1_21CollectiveEpilogueFwdIS9_NS6_IJNS7_ILi1EEESF_SF_EEESA_SC_Li256ELb0ELb1ELb1ELb0EEENS1_30DynamicPersistentTileSchedulerILi256ELi256ELb1ELb1ELb0EEEEEEEEEvNT_6ParamsE:
        .type           _ZN7cutlass13device_kernelIN5flash19enable_sm80_to_sm89INS1_16FlashAttnFwdSm80INS1_25CollectiveMainloopFwdSm80ILi8ELi1ELb1EN4cute5tupleIJNS5_1CILi128EEES8_S8_EEELi128ENS_10bfloat16_tEfNS_4arch4Sm80ELb1ELb0ELb0ELb0ELb0ELb0ELb1ELb1EEENS1_21CollectiveEpilogueFwdIS9_NS6_IJNS7_ILi1EEESF_SF_EEESA_SC_Li256ELb0ELb1ELb1ELb0EEENS1_30DynamicPersistentTileSchedulerILi256ELi256ELb1ELb1ELb0EEEEEEEEEvNT_6ParamsE,@function
        .size           _ZN7cutlass13device_kernelIN5flash19enable_sm80_to_sm89INS1_16FlashAttnFwdSm80INS1_25CollectiveMainloopFwdSm80ILi8ELi1ELb1EN4cute5tupleIJNS5_1CILi128EEES8_S8_EEELi128ENS_10bfloat16_tEfNS_4arch4Sm80ELb1ELb0ELb0ELb0ELb0ELb0ELb1ELb1EEENS1_21CollectiveEpilogueFwdIS9_NS6_IJNS7_ILi1EEESF_SF_EEESA_SC_Li256ELb0ELb1ELb1ELb0EEENS1_30DynamicPersistentTileSchedulerILi256ELi256ELb1ELb1ELb0EEEEEEEEEvNT_6ParamsE,(.L_x_38 - _ZN7cutlass13device_kernelIN5flash19enable_sm80_to_sm89INS1_16FlashAttnFwdSm80INS1_25CollectiveMainloopFwdSm80ILi8ELi1ELb1EN4cute5tupleIJNS5_1CILi128EEES8_S8_EEELi128ENS_10bfloat16_tEfNS_4arch4Sm80ELb1ELb0ELb0ELb0ELb0ELb0ELb1ELb1EEENS1_21CollectiveEpilogueFwdIS9_NS6_IJNS7_ILi1EEESF_SF_EEESA_SC_Li256ELb0ELb1ELb1ELb0EEENS1_30DynamicPersistentTileSchedulerILi256ELi256ELb1ELb1ELb0EEEEEEEEEvNT_6ParamsE)
        .other          _ZN7cutlass13device_kernelIN5flash19enable_sm80_to_sm89INS1_16FlashAttnFwdSm80INS1_25CollectiveMainloopFwdSm80ILi8ELi1ELb1EN4cute5tupleIJNS5_1CILi128EEES8_S8_EEELi128ENS_10bfloat16_tEfNS_4arch4Sm80ELb1ELb0ELb0ELb0ELb0ELb0ELb1ELb1EEENS1_21CollectiveEpilogueFwdIS9_NS6_IJNS7_ILi1EEESF_SF_EEESA_SC_Li256ELb0ELb1ELb1ELb0EEENS1_30DynamicPersistentTileSchedulerILi256ELi256ELb1ELb1ELb0EEEEEEEEEvNT_6ParamsE,@"STO_CUDA_ENTRY STV_DEFAULT"
_ZN7cutlass13device_kernelIN5flash19enable_sm80_to_sm89INS1_16FlashAttnFwdSm80INS1_25CollectiveMainloopFwdSm80ILi8ELi1ELb1EN4cute5tupleIJNS5_1CILi128EEES8_S8_EEELi128ENS_10bfloat16_tEfNS_4arch4Sm80ELb1ELb0ELb0ELb0ELb0ELb0ELb1ELb1EEENS1_21CollectiveEpilogueFwdIS9_NS6_IJNS7_ILi1EEESF_SF_EEESA_SC_Li256ELb0ELb1ELb1ELb0EEENS1_30DynamicPersistentTileSchedulerILi256ELi256ELb1ELb1ELb0EEEEEEEEEvNT_6ParamsE:
[----:B------:R-:W-:Y:S01]  /*0000*/  LDC R1, c[0x0][0x37c] ;  /* 0x0000df00ff017b82 */ /* 0x000fe20000000800 */
[----:B------:R-:W-:Y:S05]  /*0010*/  EXIT ;  /* 0x000000000000794d */ /* 0x000fea0003800000 */
.L_x_14:
        /* <DEDUP_REMOVED lines=14> */
.L_x_38:


//--------------------- .text._ZN7cutlass13device_kernelIN5flash19enable_sm80_to_sm89INS1_16FlashAttnFwdSm80INS1_25CollectiveMainloopFwdSm80ILi4ELi1ELb0EN4cute5tupleIJNS5_1CILi128EEENS7_ILi64EEES8_EEELi128ENS_10bfloat16_tEfNS_4arch4Sm80ELb0ELb0ELb0ELb0ELb0ELb0ELb1ELb1EEENS1_21CollectiveEpilogueFwdINS6_IJS8_S8_S9_EEENS6_IJNS7_ILi1EEESH_SH_EEESB_SD_Li128ELb0ELb1ELb1ELb0EEENS1_19SingleTileSchedulerILb0ELb1ELb1ELi128EEEEEEEEEvNT_6ParamsE --------------------------
	.section	.text._ZN7cutlass13device_kernelIN5flash19enable_sm80_to_sm89INS1_16FlashAttnFwdSm80INS1_25CollectiveMainloopFwdSm80ILi4ELi1ELb0EN4cute5tupleIJNS5_1CILi128EEENS7_ILi64EEES8_EEELi128ENS_10bfloat16_tEfNS_4arch4Sm80ELb0ELb0ELb0ELb0ELb0ELb0ELb1ELb1EEENS1_21CollectiveEpilogueFwdINS6_IJS8_S8_S9_EEENS6_IJNS7_ILi1EEESH_SH_EEESB_SD_Li128ELb0ELb1ELb1ELb0EEENS1_19SingleTileSchedulerILb0ELb1ELb1ELi128EEEEEEEEEvNT_6ParamsE,"ax",@progbits
	.align	128
.text._ZN7cutlass13device_kernelIN5flash19enable_sm80_to_sm89INS1_16FlashAttnFwdSm80INS1_25CollectiveMainloopFwdSm80ILi4ELi1ELb0EN4cute5tupleIJNS5_1CILi128EEENS7_ILi64EEES8_EEELi128ENS_10bfloat16_tEfNS_4arch4Sm80ELb0ELb0ELb0ELb0ELb0ELb0ELb1ELb1EEENS1_21CollectiveEpilogueFwdINS6_IJS8_S8_S9_EEENS6_IJNS7_ILi1EEESH_SH_EEESB_SD_Li128ELb0ELb1ELb1ELb0EEENS1_19SingleTileSchedulerILb0ELb1ELb1ELi128EEEEEEEEEvNT_6ParamsE:
        .type           _ZN7cutlass13device_kernelIN5flash19enable_sm80_to_sm89INS1_16FlashAttnFwdSm80INS1_25CollectiveMainloopFwdSm80ILi4ELi1ELb0EN4cute5tupleIJNS5_1CILi128EEENS7_ILi64EEES8_EEELi128ENS_10bfloat16_tEfNS_4arch4Sm80ELb0ELb0ELb0ELb0ELb0ELb0ELb1ELb1EEENS1_21CollectiveEpilogueFwdINS6_IJS8_S8_S9_EEENS6_IJNS7_ILi1EEESH_SH_EEESB_SD_Li128ELb0ELb1ELb1ELb0EEENS1_19SingleTileSchedulerILb0ELb1ELb1ELi128EEEEEEEEEvNT_6ParamsE,@function
        .size           _ZN7cutlass13device_kernelIN5flash19enable_sm80_to_sm89INS1_16FlashAttnFwdSm80INS1_25CollectiveMainloopFwdSm80ILi4ELi1ELb0EN4cute5tupleIJNS5_1CILi128EEENS7_ILi64EEES8_EEELi128ENS_10bfloat16_tEfNS_4arch4Sm80ELb0ELb0ELb0ELb0ELb0ELb0ELb1ELb1EEENS1_21CollectiveEpilogueFwdINS6_IJS8_S8_S9_EEENS6_IJNS7_ILi1EEESH_SH_EEESB_SD_Li128ELb0ELb1ELb1ELb0EEENS1_19SingleTileSchedulerILb0ELb1ELb1ELi128EEEEEEEEEvNT_6ParamsE,(.L_x_39 - _ZN7cutlass13device_kernelIN5flash19enable_sm80_to_sm89INS1_16FlashAttnFwdSm80INS1_25CollectiveMainloopFwdSm80ILi4ELi1ELb0EN4cute5tupleIJNS5_1CILi128EEENS7_ILi64EEES8_EEELi128ENS_10bfloat16_tEfNS_4arch4Sm80ELb0ELb0ELb0ELb0ELb0ELb0ELb1ELb1EEENS1_21CollectiveEpilogueFwdINS6_IJS8_S8_S9_EEENS6_IJNS7_ILi1EEESH_SH_EEESB_SD_Li128ELb0ELb1ELb1ELb0EEENS1_19SingleTileSchedulerILb0ELb1ELb1ELi128EEEEEEEEEvNT_6ParamsE)
        .other          _ZN7cutlass13device_kernelIN5flash19enable_sm80_to_sm89INS1_16FlashAttnFwdSm80INS1_25CollectiveMainloopFwdSm80ILi4ELi1ELb0EN4cute5tupleIJNS5_1CILi128EEENS7_ILi64EEES8_EEELi128ENS_10bfloat16_tEfNS_4arch4Sm80ELb0ELb0ELb0ELb0ELb0ELb0ELb1ELb1EEENS1_21CollectiveEpilogueFwdINS6_IJS8_S8_S9_EEENS6_IJNS7_ILi1EEESH_SH_EEESB_SD_Li128ELb0ELb1ELb1ELb0EEENS1_19SingleTileSchedulerILb0ELb1ELb1ELi128EEEEEEEEEvNT_6ParamsE,@"STO_CUDA_ENTRY STV_DEFAULT"
_ZN7cutlass13device_kernelIN5flash19enable_sm80_to_sm89INS1_16FlashAttnFwdSm80INS1_25CollectiveMainloopFwdSm80ILi4ELi1ELb0EN4cute5tupleIJNS5_1CILi128EEENS7_ILi64EEES8_EEELi128ENS_10bfloat16_tEfNS_4arch4Sm80ELb0ELb0ELb0ELb0ELb0ELb0ELb1ELb1EEENS1_21CollectiveEpilogueFwdINS6_IJS8_S8_S9_EEENS6_IJNS7_ILi1EEESH_SH_EEESB_SD_Li128ELb0ELb1ELb1ELb0EEENS1_19SingleTileSchedulerILb0ELb1ELb1ELi128EEEEEEEEEvNT_6ParamsE:
[----:B------:R-:W-:Y:S01]  /*0000*/  LDC R1, c[0x0][0x37c] ;  /* 0x0000df00ff017b82 */ /* 0x000fe20000000800 */
[----:B------:R-:W-:Y:S05]  /*0010*/  EXIT ;  /* 0x000000000000794d */ /* 0x000fea0003800000 */
.L_x_15:
        /* <DEDUP_REMOVED lines=14> */
.L_x_39:


//--------------------- .text._ZN7cutlass13device_kernelIN5flash19enable_sm80_to_sm89INS1_16FlashAttnFwdSm80INS1_25CollectiveMainloopFwdSm80ILi8ELi1ELb1EN4cute5tupleIJNS5_1CILi128EEENS7_ILi112EEES8_EEELi128ENS_10bfloat16_tEfNS_4arch4Sm80ELb0ELb0ELb0ELb1ELb0ELb0ELb1ELb1EEENS1_21CollectiveEpilogueFwdINS6_IJS8_S8_S9_EEENS6_IJNS7_ILi1EEESH_SH_EEESB_SD_Li256ELb1ELb1ELb1ELb0EEENS1_36VarlenDynamicPersistentTileSchedulerILi128ELi112ELi256ELi256ELb1ELb1ELb0ELb0ELb1ELb1EEEEEEEEEvNT_6ParamsE --------------------------
	.section	.text._ZN7cutlass13device_kernelIN5flash19enable_sm80_to_sm89INS1_16FlashAttnFwdSm80INS1_25CollectiveMainloopFwdSm80ILi8ELi1ELb1EN4cute5tupleIJNS5_1CILi128EEENS7_ILi112EEES8_EEELi128ENS_10bfloat16_tEfNS_4arch4Sm80ELb0ELb0ELb0ELb1ELb0ELb0ELb1ELb1EEENS1_21CollectiveEpilogueFwdINS6_IJS8_S8_S9_EEENS6_IJNS7_ILi1EEESH_SH_EEESB_SD_Li256ELb1ELb1ELb1ELb0EEENS1_36VarlenDynamicPersistentTileSchedulerILi128ELi112ELi256ELi256ELb1ELb1ELb0ELb0ELb1ELb1EEEEEEEEEvNT_6ParamsE,"ax",@progbits
	.align	128
.text._ZN7cutlass13device_kernelIN5flash19enable_sm80_to_sm89INS1_16FlashAttnFwdSm80INS1_25CollectiveMainloopFwdSm80ILi8ELi1ELb1EN4cute5tupleIJNS5_1CILi128EEENS7_ILi112EEES8_EEELi128ENS_10bfloat16_tEfNS_4arch4Sm80ELb0ELb0ELb0ELb1ELb0ELb0ELb1ELb1EEENS1_21CollectiveEpilogueFwdINS6_IJS8_S8_S9_EEENS6_IJNS7_ILi1EEESH_SH_EEESB_SD_Li256ELb1ELb1ELb1ELb0EEENS1_36VarlenDynamicPersistentTileSchedulerILi128ELi112ELi256ELi256ELb1ELb1ELb0ELb0ELb1ELb1EEEEEEEEEvNT_6ParamsE:
        .type           _ZN7cutlass13device_kernelIN5flash19enable_sm80_to_sm89INS1_16FlashAttnFwdSm80INS1_25CollectiveMainloopFwdSm80ILi8ELi1ELb1EN4cute5tupleIJNS5_1CILi128EEENS7_ILi112EEES8_EEELi128ENS_10bfloat16_tEfNS_4arch4Sm80ELb0ELb0ELb0ELb1ELb0ELb0ELb1ELb1EEENS1_21CollectiveEpilogueFwdINS6_IJS8_S8_S9_EEENS6_IJNS7_ILi1EEESH_SH_EEESB_SD_Li256ELb1ELb1ELb1ELb0EEENS1_36VarlenDynamicPersistentTileSchedulerILi128ELi112ELi256ELi256ELb1ELb1ELb0ELb0ELb1ELb1EEEEEEEEEvNT_6ParamsE,@function
        .size           _ZN7cutlass13device_kernelIN5flash19enable_sm80_to_sm89INS1_16FlashAttnFwdSm80INS1_25CollectiveMainloopFwdSm80ILi8ELi1ELb1EN4cute5tupleIJNS5_1CILi128EEENS7_ILi112EEES8_EEELi128ENS_10bfloat16_tEfNS_4arch4Sm80ELb0ELb0ELb0ELb1ELb0ELb0ELb1ELb1EEENS1_21CollectiveEpilogueFwdINS6_IJS8_S8_S9_EEENS6_IJNS7_ILi1EEESH_SH_EEESB_SD_Li256ELb1ELb1ELb1ELb0EEENS1_36VarlenDynamicPersistentTileSchedulerILi128ELi112ELi256ELi256ELb1ELb1ELb0ELb0ELb1ELb1EEEEEEEEEvNT_6ParamsE,(.L_x_40 - _ZN7cutlass13device_kernelIN5flash19enable_sm80_to_sm89INS1_16FlashAttnFwdSm80INS1_25CollectiveMainloopFwdSm80ILi8ELi1ELb1EN4cute5tupleIJNS5_1CILi128EEENS7_ILi112EEES8_EEELi128ENS_10bfloat16_tEfNS_4arch4Sm80ELb0ELb0ELb0ELb1ELb0ELb0ELb1ELb1EEENS1_21CollectiveEpilogueFwdINS6_IJS8_S8_S9_EEENS6_IJNS7_ILi1EEESH_SH_EEESB_SD_Li256ELb1ELb1ELb1ELb0EEENS1_36VarlenDynamicPersistentTileSchedulerILi128ELi112ELi256ELi256ELb1ELb1ELb0ELb0ELb1ELb1EEEEEEEEEvNT_6ParamsE)
        .other          _ZN7cutlass13device_kernelIN5flash19enable_sm80_to_sm89INS1_16FlashAttnFwdSm80INS1_25CollectiveMainloopFwdSm80ILi8ELi1ELb1EN4cute5tupleIJNS5_1CILi128EEENS7_ILi112EEES8_EEELi128ENS_10bfloat16_tEfNS_4arch4Sm80ELb0ELb0ELb0ELb1ELb0ELb0ELb1ELb1EEENS1_21CollectiveEpilogueFwdINS6_IJS8_S8_S9_EEENS6_IJNS7_ILi1EEESH_SH_EEESB_SD_Li256ELb1ELb1ELb1ELb0EEENS1_36VarlenDynamicPersistentTileSchedulerILi128ELi112ELi256ELi256ELb1ELb1ELb0ELb0ELb1ELb1EEEEEEEEEvNT_6ParamsE,@"STO_CUDA_ENTRY STV_DEFAULT"
_ZN7cutlass13device_kernelIN5flash19enable_sm80_to_sm89INS1_16FlashAttnFwdSm80INS1_25CollectiveMainloopFwdSm80ILi8ELi1ELb1EN4cute5tupleIJNS5_1CILi128EEENS7_ILi112EEES8_EEELi128ENS_10bfloat16_tEfNS_4arch4Sm80ELb0ELb0ELb0ELb1ELb0ELb0ELb1ELb1EEENS1_21CollectiveEpilogueFwdINS6_IJS8_S8_S9_EEENS6_IJNS7_ILi1EEESH_SH_EEESB_SD_Li256ELb1ELb1ELb1ELb0EEENS1_36VarlenDynamicPersistentTileSchedulerILi128ELi112ELi256ELi256ELb1ELb1ELb0ELb0ELb1ELb1EEEEEEEEEvNT_6ParamsE:
[----:B------:R-:W-:Y:S01]  /*0000*/  LDC R1, c[0x0][0x37c] ;  /* 0x0000df00ff017b82 */ /* 0x000fe20000000800 */
[----:B------:R-:W-:Y:S05]  /*0010*/  EXIT ;  /* 0x000000000000794d */ /* 0x000fea0003800000 */
.L_x_16:
        /* <DEDUP_REMOVED lines=14> */
.L_x_40:


//--------------------- .text._ZN7cutlass13device_kernelIN5flash19enable_sm80_to_sm89INS1_16FlashAttnFwdSm80INS1_25CollectiveMainloopFwdSm80ILi8ELi1ELb1EN4cute5tupleIJNS5_1CILi128EEENS7_ILi112EEES8_EEELi128ENS_10bfloat16_tEfNS_4arch4Sm80ELb0ELb0ELb0ELb1ELb0ELb1ELb1ELb1EEENS1_21CollectiveEpilogueFwdINS6_IJS8_S8_S9_EEENS6_IJNS7_ILi1EEESH_SH_EEESB_SD_Li256ELb1ELb1ELb1ELb0EEENS1_36VarlenDynamicPersistentTileSchedulerILi128ELi112ELi256ELi256ELb1ELb1ELb0ELb0ELb1ELb1EEEEEEEEEvNT_6ParamsE --------------------------
	.section	.text._ZN7cutlass13device_kernelIN5flash19enable_sm80_to_sm89INS1_16FlashAttnFwdSm80INS1_25CollectiveMainloopFwdSm80ILi8ELi1ELb1EN4cute5tupleIJNS5_1CILi128EEENS7_ILi112EEES8_EEELi128ENS_10bfloat16_tEfNS_4arch4Sm80ELb0ELb0ELb0ELb1ELb0ELb1ELb1ELb1EEENS1_21CollectiveEpilogueFwdINS6_IJS8_S8_S9_EEENS6_IJNS7_ILi1EEESH_SH_EEESB_SD_Li256ELb1ELb1ELb1ELb0EEENS1_36VarlenDynamicPersistentTileSchedulerILi128ELi112ELi256ELi256ELb1ELb1ELb0ELb0ELb1ELb1EEEEEEEEEvNT_6ParamsE,"ax",@progbits
	.align	128
.text._ZN7cutlass13device_kernelIN5flash19enable_sm80_to_sm89INS1_16FlashAttnFwdSm80INS1_25CollectiveMainloopFwdSm80ILi8ELi1ELb1EN4cute5tupleIJNS5_1CILi128EEENS7_ILi112EEES8_EEELi128ENS_10bfloat16_tEfNS_4arch4Sm80ELb0ELb0ELb0ELb1ELb0ELb1ELb1ELb1EEENS1_21CollectiveEpilogueFwdINS6_IJS8_S8_S9_EEENS6_IJNS7_ILi1EEESH_SH_EEESB_SD_Li256ELb1ELb1ELb1ELb0EEENS1_36VarlenDynamicPersistentTileSchedulerILi128ELi112ELi256ELi256ELb1ELb1ELb0ELb0ELb1ELb1EEEEEEEEEvNT_6ParamsE:
        .type           _ZN7cutlass13device_kernelIN5flash19enable_sm80_to_sm89INS1_16FlashAttnFwdSm80INS1_25CollectiveMainloopFwdSm80ILi8ELi1ELb1EN4cute5tupleIJNS5_1CILi128EEENS7_ILi112EEES8_EEELi128ENS_10bfloat16_tEfNS_4arch4Sm80ELb0ELb0ELb0ELb1ELb0ELb1ELb1ELb1EEENS1_21CollectiveEpilogueFwdINS6_IJS8_S8_S9_EEENS6_IJNS7_ILi1EEESH_SH_EEESB_SD_Li256ELb1ELb1ELb1ELb0EEENS1_36VarlenDynamicPersistentTileSchedulerILi128ELi112ELi256ELi256ELb1ELb1ELb0ELb0ELb1ELb1EEEEEEEEEvNT_6ParamsE,@function
        .size           _ZN7cutlass13device_kernelIN5flash19enable_sm80_to_sm89INS1_16FlashAttnFwdSm80INS1_25CollectiveMainloopFwdSm80ILi8ELi1ELb1EN4cute5tupleIJNS5_1CILi128EEENS7_ILi112EEES8_EEELi128ENS_10bfloat16_tEfNS_4arch4Sm80ELb0ELb0ELb0ELb1ELb0ELb1ELb1ELb1EEENS1_21CollectiveEpilogueFwdINS6_IJS8_S8_S9_EEENS6_IJNS7_ILi1EEESH_SH_EEESB_SD_Li256ELb1ELb1ELb1ELb0EEENS1_36VarlenDynamicPersistentTileSchedulerILi128ELi112ELi256ELi256ELb1ELb1ELb0ELb0ELb1ELb1EEEEEEEEEvNT_6ParamsE,(.L_x_41 - _ZN7cutlass13device_kernelIN5flash19enable_sm80_to_sm89INS1_16FlashAttnFwdSm80INS1_25CollectiveMainloopFwdSm80ILi8ELi1ELb1EN4cute5tupleIJNS5_1CILi128EEENS7_ILi112EEES8_EEELi128ENS_10bfloat16_tEfNS_4arch4Sm80ELb0ELb0ELb0ELb1ELb0ELb1ELb1ELb1EEENS1_21CollectiveEpilogueFwdINS6_IJS8_S8_S9_EEENS6_IJNS7_ILi1EEESH_SH_EEESB_SD_Li256ELb1ELb1ELb1ELb0EEENS1_36VarlenDynamicPersistentTileSchedulerILi128ELi112ELi256ELi256ELb1ELb1ELb0ELb0ELb1ELb1EEEEEEEEEvNT_6ParamsE)
        .other          _ZN7cutlass13device_kernelIN5flash19enable_sm80_to_sm89INS1_16FlashAttnFwdSm80INS1_25CollectiveMainloopFwdSm80ILi8ELi1ELb1EN4cute5tupleIJNS5_1CILi128EEENS7_ILi112EEES8_EEELi128ENS_10bfloat16_tEfNS_4arch4Sm80ELb0ELb0ELb0ELb1ELb0ELb1ELb1ELb1EEENS1_21CollectiveEpilogueFwdINS6_IJS8_S8_S9_EEENS6_IJNS7_ILi1EEESH_SH_EEESB_SD_Li256ELb1ELb1ELb1ELb0EEENS1_36VarlenDynamicPersistentTileSchedulerILi128ELi112ELi256ELi256ELb1ELb1ELb0ELb0ELb1ELb1EEEEEEEEEvNT_6ParamsE,@"STO_CUDA_ENTRY STV_DEFAULT"
_ZN7cutlass13device_kernelIN5flash19enable_sm80_to_sm89INS1_16FlashAttnFwdSm80INS1_25CollectiveMainloopFwdSm80ILi8ELi1ELb1EN4cute5tupleIJNS5_1CILi128EEENS7_ILi112EEES8_EEELi128ENS_10bfloat16_tEfNS_4arch4Sm80ELb0ELb0ELb0ELb1ELb0ELb1ELb1ELb1EEENS1_21CollectiveEpilogueFwdINS6_IJS8_S8_S9_EEENS6_IJNS7_ILi1EEESH_SH_EEESB_SD_Li256ELb1ELb1ELb1ELb0EEENS1_36VarlenDynamicPersistentTileSchedulerILi128ELi112ELi256ELi256ELb1ELb1ELb0ELb0ELb1ELb1EEEEEEEEEvNT_6ParamsE:
[----:B------:R-:W-:Y:S01]  /*0000*/  LDC R1, c[0x0][0x37c] ;  /* 0x0000df00ff017b82 */ /* 0x000fe20000000800 */
[----:B------:R-:W-:Y:S05]  /*0010*/  EXIT ;  /* 0x000000000000794d */ /* 0x000fea0003800000 */
.L_x_17:
        /* <DEDUP_REMOVED lines=14> */
.L_x_41:


//--------------------- .text._ZN7cutlass13device_kernelIN5flash19enable_sm80_to_sm89INS1_16FlashAttnFwdSm80INS1_25CollectiveMainloopFwdSm80ILi4ELi1ELb0EN4cute5tupleIJNS5_1CILi128EEENS7_ILi48EEES8_EEELi128ENS_10bfloat16_tEfNS_4arch4Sm80ELb0ELb1ELb0ELb0ELb0ELb0ELb1ELb1EEENS1_21CollectiveEpilogueFwdINS6_IJS8_S8_S9_EEENS6_IJNS7_ILi1EEESH_SH_EEESB_SD_Li128ELb0ELb1ELb1ELb0EEENS1_19SingleTileSchedulerILb0ELb1ELb1ELi128EEEEEEEEEvNT_6ParamsE --------------------------
	.section	.text._ZN7cutlass13device_kernelIN5flash19enable_sm80_to_sm89INS1_16FlashAttnFwdSm80INS1_25CollectiveMainloopFwdSm80ILi4ELi1ELb0EN4cute5tupleIJNS5_1CILi128EEENS7_ILi48EEES8_EEELi128ENS_10bfloat16_tEfNS_4arch4Sm80ELb0ELb1ELb0ELb0ELb0ELb0ELb1ELb1EEENS1_21CollectiveEpilogueFwdINS6_IJS8_S8_S9_EEENS6_IJNS7_ILi1EEESH_SH_EEESB_SD_Li128ELb0ELb1ELb1ELb0EEENS1_19SingleTileSchedulerILb0ELb1ELb1ELi128EEEEEEEEEvNT_6ParamsE,"ax",@progbits
	.align	128
.text._ZN7cutlass13device_kernelIN5flash19enable_sm80_to_sm89INS1_16FlashAttnFwdSm80INS1_25CollectiveMainloopFwdSm80ILi4ELi1ELb0EN4cute5tupleIJNS5_1CILi128EEENS7_ILi48EEES8_EEELi128ENS_10bfloat16_tEfNS_4arch4Sm80ELb0ELb1ELb0ELb0ELb0ELb0ELb1ELb1EEENS1_21CollectiveEpilogueFwdINS6_IJS8_S8_S9_EEENS6_IJNS7_ILi1EEESH_SH_EEESB_SD_Li128ELb0ELb1ELb1ELb0EEENS1_19SingleTileSchedulerILb0ELb1ELb1ELi128EEEEEEEEEvNT_6ParamsE:
        .type           _ZN7cutlass13device_kernelIN5flash19enable_sm80_to_sm89INS1_16FlashAttnFwdSm80INS1_25CollectiveMainloopFwdSm80ILi4ELi1ELb0EN4cute5tupleIJNS5_1CILi128EEENS7_ILi48EEES8_EEELi128ENS_10bfloat16_tEfNS_4arch4Sm80ELb0ELb1ELb0ELb0ELb0ELb0ELb1ELb1EEENS1_21CollectiveEpilogueFwdINS6_IJS8_S8_S9_EEENS6_IJNS7_ILi1EEESH_SH_EEESB_SD_Li128ELb0ELb1ELb1ELb0EEENS1_19SingleTileSchedulerILb0ELb1ELb1ELi128EEEEEEEEEvNT_6ParamsE,@function
        .size           _ZN7cutlass13device_kernelIN5flash19enable_sm80_to_sm89INS1_16FlashAttnFwdSm80INS1_25CollectiveMainloopFwdSm80ILi4ELi1ELb0EN4cute5tupleIJNS5_1CILi128EEENS7_ILi48EEES8_EEELi128ENS_10bfloat16_tEfNS_4arch4Sm80ELb0ELb1ELb0ELb0ELb0ELb0ELb1ELb1EEENS1_21CollectiveEpilogueFwdINS6_IJS8_S8_S9_EEENS6_IJNS7_ILi1EEESH_SH_EEESB_SD_Li128ELb0ELb1ELb1ELb0EEENS1_19SingleTileSchedulerILb0ELb1ELb1ELi128EEEEEEEEEvNT_6ParamsE,(.L_x_42 - _ZN7cutlass13device_kernelIN5flash19enable_sm80_to_sm89INS1_16FlashAttnFwdSm80INS1_25CollectiveMainloopFwdSm80ILi4ELi1ELb0EN4cute5tupleIJNS5_1CILi128EEENS7_ILi48EEES8_EEELi128ENS_10bfloat16_tEfNS_4arch4Sm80ELb0ELb1ELb0ELb0ELb0ELb0ELb1ELb1EEENS1_21CollectiveEpilogueFwdINS6_IJS8_S8_S9_EEENS6_IJNS7_ILi1EEESH_SH_EEESB_SD_Li128ELb0ELb1ELb1ELb0EEENS1_19SingleTileSchedulerILb0ELb1ELb1ELi128EEEEEEEEEvNT_6ParamsE)
        .other          _ZN7cutlass13device_kernelIN5flash19enable_sm80_to_sm89INS1_16FlashAttnFwdSm80INS1_25CollectiveMainloopFwdSm80ILi4ELi1ELb0EN4cute5tupleIJNS5_1CILi128EEENS7_ILi48EEES8_EEELi128ENS_10bfloat16_tEfNS_4arch4Sm80ELb0ELb1ELb0ELb0ELb0ELb0ELb1ELb1EEENS1_21CollectiveEpilogueFwdINS6_IJS8_S8_S9_EEENS6_IJNS7_ILi1EEESH_SH_EEESB_SD_Li128ELb0ELb1ELb1ELb0EEENS1_19SingleTileSchedulerILb0ELb1ELb1ELi128EEEEEEEEEvNT_6ParamsE,@"STO_CUDA_ENTRY STV_DEFAULT"
_ZN7cutlass13device_kernelIN5flash19enable_sm80_to_sm89INS1_16FlashAttnFwdSm80INS1_25CollectiveMainloopFwdSm80ILi4ELi1ELb0EN4cute5tupleIJNS5_1CILi128EEENS7_ILi48EEES8_EEELi128ENS_10bfloat16_tEfNS_4arch4Sm80ELb0ELb1ELb0ELb0ELb0ELb0ELb1ELb1EEENS1_21CollectiveEpilogueFwdINS6_IJS8_S8_S9_EEENS6_IJNS7_ILi1EEESH_SH_EEESB_SD_Li128ELb0ELb1ELb1ELb0EEENS1_19SingleTileSchedulerILb0ELb1ELb1ELi128EEEEEEEEEvNT_6ParamsE:
[----:B------:R-:W-:Y:S01]  /*0000*/  LDC R1, c[0x0][0x37c] ;  /* 0x0000df00ff017b82 */ /* 0x000fe20000000800 */
[----:B------:R-:W-:Y:S05]  /*0010*/  EXIT ;  /* 0x000000000000794d */ /* 0x000fea0003800000 */
.L_x_18:
        /* <DEDUP_REMOVED lines=14> */
.L_x_42:


//--------------------- .text._ZN7cutlass13device_kernelIN5flash19enable_sm80_to_sm89INS1_16FlashAttnFwdSm80INS1_25CollectiveMainloopFwdSm80ILi8ELi1ELb1EN4cute5tupleIJNS5_1CILi128EEENS7_ILi96EEES8_EEELi128ENS_10bfloat16_tEfNS_4arch4Sm80ELb0ELb1ELb0ELb1ELb0ELb0ELb1ELb1EEENS1_21CollectiveEpilogueFwdINS6_IJS8_S8_S9_EEENS6_IJNS7_ILi1EEESH_SH_EEESB_SD_Li256ELb1ELb1ELb1ELb0EEENS1_36VarlenDynamicPersistentTileSchedulerILi128ELi96ELi256ELi256ELb1ELb1ELb0ELb1ELb0ELb1EEEEEEEEEvNT_6ParamsE --------------------------
	.section	.text._ZN7cutlass13device_kernelIN5flash19enable_sm80_to_sm89INS1_16FlashAttnFwdSm80INS1_25CollectiveMainloopFwdSm80ILi8ELi1ELb1EN4cute5tupleIJNS5_1CILi128EEENS7_ILi96EEES8_EEELi128ENS_10bfloat16_tEfNS_4arch4Sm80ELb0ELb1ELb0ELb1ELb0ELb0ELb1ELb1EEENS1_21CollectiveEpilogueFwdINS6_IJS8_S8_S9_EEENS6_IJNS7_ILi1EEESH_SH_EEESB_SD_Li256ELb1ELb1ELb1ELb0EEENS1_36VarlenDynamicPersistentTileSchedulerILi128ELi96ELi256ELi256ELb1ELb1ELb0ELb1ELb0ELb1EEEEEEEEEvNT_6ParamsE,"ax",@progbits
	.align	128
.text._ZN7cutlass13device_kernelIN5flash19enable_sm80_to_sm89INS1_16FlashAttnFwdSm80INS1_25CollectiveMainloopFwdSm80ILi8ELi1ELb1EN4cute5tupleIJNS5_1CILi128EEENS7_ILi96EEES8_EEELi128ENS_10bfloat16_tEfNS_4arch4Sm80ELb0ELb1ELb0ELb1ELb0ELb0ELb1ELb1EEENS1_21CollectiveEpilogueFwdINS6_IJS8_S8_S9_EEENS6_IJNS7_ILi1EEESH_SH_EEESB_SD_Li256ELb1ELb1ELb1ELb0EEENS1_36VarlenDynamicPersistentTileSchedulerILi128ELi96ELi256ELi256ELb1ELb1ELb0ELb1ELb0ELb1EEEEEEEEEvNT_6ParamsE:
        .type           _ZN7cutlass13device_kernelIN5flash19enable_sm80_to_sm89INS1_16FlashAttnFwdSm80INS1_25CollectiveMainloopFwdSm80ILi8ELi1ELb1EN4cute5tupleIJNS5_1CILi128EEENS7_ILi96EEES8_EEELi128ENS_10bfloat16_tEfNS_4arch4Sm80ELb0ELb1ELb0ELb1ELb0ELb0ELb1ELb1EEENS1_21CollectiveEpilogueFwdINS6_IJS8_S8_S9_EEENS6_IJNS7_ILi1EEESH_SH_EEESB_SD_Li256ELb1ELb1ELb1ELb0EEENS1_36VarlenDynamicPersistentTileSchedulerILi128ELi96ELi256ELi256ELb1ELb1ELb0ELb1ELb0ELb1EEEEEEEEEvNT_6ParamsE,@function
        .size           _ZN7cutlass13device_kernelIN5flash19enable_sm80_to_sm89INS1_16FlashAttnFwdSm80INS1_25CollectiveMainloopFwdSm80ILi8ELi1ELb1EN4cute5tupleIJNS5_1CILi128EEENS7_ILi96EEES8_EEELi128ENS_10bfloat16_tEfNS_4arch4Sm80ELb0ELb1ELb0ELb1ELb0ELb0ELb1ELb1EEENS1_21CollectiveEpilogueFwdINS6_IJS8_S8_S9_EEENS6_IJNS7_ILi1EEESH_SH_EEESB_SD_Li256ELb1ELb1ELb1ELb0EEENS1_36VarlenDynamicPersistentTileSchedulerILi128ELi96ELi256ELi256ELb1ELb1ELb0ELb1ELb0ELb1EEEEEEEEEvNT_6ParamsE,(.L_x_43 - _ZN7cutlass13device_kernelIN5flash19enable_sm80_to_sm89INS1_16FlashAttnFwdSm80INS1_25CollectiveMainloopFwdSm80ILi8ELi1ELb1EN4cute5tupleIJNS5_1CILi128EEENS7_ILi96EEES8_EEELi128ENS_10bfloat16_tEfNS_4arch4Sm80ELb0ELb1ELb0ELb1ELb0ELb0ELb1ELb1EEENS1_21CollectiveEpilogueFwdINS6_IJS8_S8_S9_EEENS6_IJNS7_ILi1EEESH_SH_EEESB_SD_Li256ELb1ELb1ELb1ELb0EEENS1_36VarlenDynamicPersistentTileSchedulerILi128ELi96ELi256ELi256ELb1ELb1ELb0ELb1ELb0ELb1EEEEEEEEEvNT_6ParamsE)
        .other          _ZN7cutlass13device_kernelIN5flash19enable_sm80_to_sm89INS1_16FlashAttnFwdSm80INS1_25CollectiveMainloopFwdSm80ILi8ELi1ELb1EN4cute5tupleIJNS5_1CILi128EEENS7_ILi96EEES8_EEELi128ENS_10bfloat16_tEfNS_4arch4Sm80ELb0ELb1ELb0ELb1ELb0ELb0ELb1ELb1EEENS1_21CollectiveEpilogueFwdINS6_IJS8_S8_S9_EEENS6_IJNS7_ILi1EEESH_SH_EEESB_SD_Li256ELb1ELb1ELb1ELb0EEENS1_36VarlenDynamicPersistentTileSchedulerILi128ELi96ELi256ELi256ELb1ELb1ELb0ELb1ELb0ELb1EEEEEEEEEvNT_6ParamsE,@"STO_CUDA_ENTRY STV_DEFAULT"
_ZN7cutlass13device_kernelIN5flash19enable_sm80_to_sm89INS1_16FlashAttnFwdSm80INS1_25CollectiveMainloopFwdSm80ILi8ELi1ELb1EN4cute5tupleIJNS5_1CILi128EEENS7_ILi96EEES8_EEELi128ENS_10bfloat16_tEfNS_4arch4Sm80ELb0ELb1ELb0ELb1ELb0ELb0ELb1ELb1EEENS1_21CollectiveEpilogueFwdINS6_IJS8_S8_S9_EEENS6_IJNS7_ILi1EEESH_SH_EEESB_SD_Li256ELb1ELb1ELb1ELb0EEENS1_36VarlenDynamicPersistentTileSchedulerILi128ELi96ELi256ELi256ELb1ELb1ELb0ELb1ELb0ELb1EEEEEEEEEvNT_6ParamsE:
[----:B------:R-:W-:Y:S01]  /*0000*/  LDC R1, c[0x0][0x37c] ;  /* 0x0000df00ff017b82 */ /* 0x000fe20000000800 */
[----:B------:R-:W-:Y:S05]  /*0010*/  EXIT ;  /* 0x000000000000794d */ /* 0x000fea0003800000 */
.L_x_19:
        /* <DEDUP_REMOVED lines=14> */
.L_x_43:


//--------------------- .text._ZN7cutlass13device_kernelIN5flash19enable_sm80_to_sm89INS1_16FlashAttnFwdSm80INS1_25CollectiveMainloopFwdSm80ILi8ELi1ELb1EN4cute5tupleIJNS5_1CILi128EEENS7_ILi96EEES8_EEELi128ENS_10bfloat16_tEfNS_4arch4Sm80ELb0ELb1ELb0ELb1ELb0ELb1ELb1ELb1EEENS1_21CollectiveEpilogueFwdINS6_IJS8_S8_S9_EEENS6_IJNS7_ILi1EEESH_SH_EEESB_SD_Li256ELb1ELb1ELb1ELb0EEENS1_36VarlenDynamicPersistentTileSchedulerILi128ELi96ELi256ELi256ELb1ELb1ELb0ELb1ELb0ELb1EEEEEEEEEvNT_6ParamsE --------------------------
	.section	.text._ZN7cutlass13device_kernelIN5flash19enable_sm80_to_sm89INS1_16FlashAttnFwdSm80INS1_25CollectiveMainloopFwdSm80ILi8ELi1ELb1EN4cute5tupleIJNS5_1CILi128EEENS7_ILi96EEES8_EEELi128ENS_10bfloat16_tEfNS_4arch4Sm80ELb0ELb1ELb0ELb1ELb0ELb1ELb1ELb1EEENS1_21CollectiveEpilogueFwdINS6_IJS8_S8_S9_EEENS6_IJNS7_ILi1EEESH_SH_EEESB_SD_Li256ELb1ELb1ELb1ELb0EEENS1_36VarlenDynamicPersistentTileSchedulerILi128ELi96ELi256ELi256ELb1ELb1ELb0ELb1ELb0ELb1EEEEEEEEEvNT_6ParamsE,"ax",@progbits
	.align	128
.text._ZN7cutlass13device_kernelIN5flash19enable_sm80_to_sm89INS1_16FlashAttnFwdSm80INS1_25CollectiveMainloopFwdSm80ILi8ELi1ELb1EN4cute5tupleIJNS5_1CILi128EEENS7_ILi96EEES8_EEELi128ENS_10bfloat16_tEfNS_4arch4Sm80ELb0ELb1ELb0ELb1ELb0ELb1ELb1ELb1EEENS1_21CollectiveEpilogueFwdINS6_IJS8_S8_S9_EEENS6_IJNS7_ILi1EEESH_SH_EEESB_SD_Li256ELb1ELb1ELb1ELb0EEENS1_36VarlenDynamicPersistentTileSchedulerILi128ELi96ELi256ELi256ELb1ELb1ELb0ELb1ELb0ELb1EEEEEEEEEvNT_6ParamsE:
        .type           _ZN7cutlass13device_kernelIN5flash19enable_sm80_to_sm89INS1_16FlashAttnFwdSm80INS1_25CollectiveMainloopFwdSm80ILi8ELi1ELb1EN4cute5tupleIJNS5_1CILi128EEENS7_ILi96EEES8_EEELi128ENS_10bfloat16_tEfNS_4arch4Sm80ELb0ELb1ELb0ELb1ELb0ELb1ELb1ELb1EEENS1_21CollectiveEpilogueFwdINS6_IJS8_S8_S9_EEENS6_IJNS7_ILi1EEESH_SH_EEESB_SD_Li256ELb1ELb1ELb1ELb0EEENS1_36VarlenDynamicPersistentTileSchedulerILi128ELi96ELi256ELi256ELb1ELb1ELb0ELb1ELb0ELb1EEEEEEEEEvNT_6ParamsE,@function
        .size           _ZN7cutlass13device_kernelIN5flash19enable_sm80_to_sm89INS1_16FlashAttnFwdSm80INS1_25CollectiveMainloopFwdSm80ILi8ELi1ELb1EN4cute5tupleIJNS5_1CILi128EEENS7_ILi96EEES8_EEELi128ENS_10bfloat16_tEfNS_4arch4Sm80ELb0ELb1ELb0ELb1ELb0ELb1ELb1ELb1EEENS1_21CollectiveEpilogueFwdINS6_IJS8_S8_S9_EEENS6_IJNS7_ILi1EEESH_SH_EEESB_SD_Li256ELb1ELb1ELb1ELb0EEENS1_36VarlenDynamicPersistentTileSchedulerILi128ELi96ELi256ELi256ELb1ELb1ELb0ELb1ELb0ELb1EEEEEEEEEvNT_6ParamsE,(.L_x_44 - _ZN7cutlass13device_kernelIN5flash19enable_sm80_to_sm89INS1_16FlashAttnFwdSm80INS1_25CollectiveMainloopFwdSm80ILi8ELi1ELb1EN4cute5tupleIJNS5_1CILi128EEENS7_ILi96EEES8_EEELi128ENS_10bfloat16_tEfNS_4arch4Sm80ELb0ELb1ELb0ELb1ELb0ELb1ELb1ELb1EEENS1_21CollectiveEpilogueFwdINS6_IJS8_S8_S9_EEENS6_IJNS7_ILi1EEESH_SH_EEESB_SD_Li256ELb1ELb1ELb1ELb0EEENS1_36VarlenDynamicPersistentTileSchedulerILi128ELi96ELi256ELi256ELb1ELb1ELb0ELb1ELb0ELb1EEEEEEEEEvNT_6ParamsE)
        .other          _ZN7cutlass13device_kernelIN5flash19enable_sm80_to_sm89INS1_16FlashAttnFwdSm80INS1_25CollectiveMainloopFwdSm80ILi8ELi1ELb1EN4cute5tupleIJNS5_1CILi128EEENS7_ILi96EEES8_EEELi128ENS_10bfloat16_tEfNS_4arch4Sm80ELb0ELb1ELb0ELb1ELb0ELb1ELb1ELb1EEENS1_21CollectiveEpilogueFwdINS6_IJS8_S8_S9_EEENS6_IJNS7_ILi1EEESH_SH_EEESB_SD_Li256ELb1ELb1ELb1ELb0EEENS1_36VarlenDynamicPersistentTileSchedulerILi128ELi96ELi256ELi256ELb1ELb1ELb0ELb1ELb0ELb1EEEEEEEEEvNT_6ParamsE,@"STO_CUDA_ENTRY STV_DEFAULT"
_ZN7cutlass13device_kernelIN5flash19enable_sm80_to_sm89INS1_16FlashAttnFwdSm80INS1_25CollectiveMainloopFwdSm80ILi8ELi1ELb1EN4cute5tupleIJNS5_1CILi128EEENS7_ILi96EEES8_EEELi128ENS_10bfloat16_tEfNS_4arch4Sm80ELb0ELb1ELb0ELb1ELb0ELb1ELb1ELb1EEENS1_21CollectiveEpilogueFwdINS6_IJS8_S8_S9_EEENS6_IJNS7_ILi1EEESH_SH_EEESB_SD_Li256ELb1ELb1ELb1ELb0EEENS1_36VarlenDynamicPersistentTileSchedulerILi128ELi96ELi256ELi256ELb1ELb1ELb0ELb1ELb0ELb1EEEEEEEEEvNT_6ParamsE:
[----:B------:R-:W-:Y:S01]  /*0000*/  LDC R1, c[0x0][0x37c] ;  /* 0x0000df00ff017b82 */ /* 0x000fe20000000800 */
[----:B------:R-:W-:Y:S05]  /*0010*/  EXIT ;  /* 0x000000000000794d */ /* 0x000fea0003800000 */
.L_x_20:
        /* <DEDUP_REMOVED lines=14> */
.L_x_44:


//--------------------- .text._ZN7cutlass13device_kernelIN5flash19enable_sm80_to_sm89INS1_16FlashAttnFwdSm80INS1_25CollectiveMainloopFwdSm80ILi4ELi1ELb0EN4cute5tupleIJNS5_1CILi128EEENS7_ILi64EEES8_EEELi128ENS_10bfloat16_tEfNS_4arch4Sm80ELb1ELb0ELb0ELb0ELb0ELb0ELb1ELb1EEENS1_21CollectiveEpilogueFwdINS6_IJS8_S8_S9_EEENS6_IJNS7_ILi1EEESH_SH_EEESB_SD_Li128ELb0ELb1ELb1ELb0EEENS1_30DynamicPersistentTileSchedulerILi128ELi128ELb1ELb1ELb0EEEEEEEEEvNT_6ParamsE --------------------------
	.section	.text._ZN7cutlass13device_kernelIN5flash19enable_sm80_to_sm89INS1_16FlashAttnFwdSm80INS1_25CollectiveMainloopFwdSm80ILi4ELi1ELb0EN4cute5tupleIJNS5_1CILi128EEENS7_ILi64EEES8_EEELi128ENS_10bfloat16_tEfNS_4arch4Sm80ELb1ELb0ELb0ELb0ELb0ELb0ELb1ELb1EEENS1_21CollectiveEpilogueFwdINS6_IJS8_S8_S9_EEENS6_IJNS7_ILi1EEESH_SH_EEESB_SD_Li128ELb0ELb1ELb1ELb0EEENS1_30DynamicPersistentTileSchedulerILi128ELi128ELb1ELb1ELb0EEEEEEEEEvNT_6ParamsE,"ax",@progbits
	.align	128
.text._ZN7cutlass13device_kernelIN5flash19enable_sm80_to_sm89INS1_16FlashAttnFwdSm80INS1_25CollectiveMainloopFwdSm80ILi4ELi1ELb0EN4cute5tupleIJNS5_1CILi128EEENS7_ILi64EEES8_EEELi128ENS_10bfloat16_tEfNS_4arch4Sm80ELb1ELb0ELb0ELb0ELb0ELb0ELb1ELb1EEENS1_21CollectiveEpilogueFwdINS6_IJS8_S8_S9_EEENS6_IJNS7_ILi1EEESH_SH_EEESB_SD_Li128ELb0ELb1ELb1ELb0EEENS1_30DynamicPersistentTileSchedulerILi128ELi128ELb1ELb1ELb0EEEEEEEEEvNT_6ParamsE:
        .type           _ZN7cutlass13device_kernelIN5flash19enable_sm80_to_sm89INS1_16FlashAttnFwdSm80INS1_25CollectiveMainloopFwdSm80ILi4ELi1ELb0EN4cute5tupleIJNS5_1CILi128EEENS7_ILi64EEES8_EEELi128ENS_10bfloat16_tEfNS_4arch4Sm80ELb1ELb0ELb0ELb0ELb0ELb0ELb1ELb1EEENS1_21CollectiveEpilogueFwdINS6_IJS8_S8_S9_EEENS6_IJNS7_ILi1EEESH_SH_EEESB_SD_Li128ELb0ELb1ELb1ELb0EEENS1_30DynamicPersistentTileSchedulerILi128ELi128ELb1ELb1ELb0EEEEEEEEEvNT_6ParamsE,@function
        .size           _ZN7cutlass13device_kernelIN5flash19enable_sm80_to_sm89INS1_16FlashAttnFwdSm80INS1_25CollectiveMainloopFwdSm80ILi4ELi1ELb0EN4cute5tupleIJNS5_1CILi128EEENS7_ILi64EEES8_EEELi128ENS_10bfloat16_tEfNS_4arch4Sm80ELb1ELb0ELb0ELb0ELb0ELb0ELb1ELb1EEENS1_21CollectiveEpilogueFwdINS6_IJS8_S8_S9_EEENS6_IJNS7_ILi1EEESH_SH_EEESB_SD_Li128ELb0ELb1ELb1ELb0EEENS1_30DynamicPersistentTileSchedulerILi128ELi128ELb1ELb1ELb0EEEEEEEEEvNT_6ParamsE,(.L_x_45 - _ZN7cutlass13device_kernelIN5flash19enable_sm80_to_sm89INS1_16FlashAttnFwdSm80INS1_25CollectiveMainloopFwdSm80ILi4ELi1ELb0EN4cute5tupleIJNS5_1CILi128EEENS7_ILi64EEES8_EEELi128ENS_10bfloat16_tEfNS_4arch4Sm80ELb1ELb0ELb0ELb0ELb0ELb0ELb1ELb1EEENS1_21CollectiveEpilogueFwdINS6_IJS8_S8_S9_EEENS6_IJNS7_ILi1EEESH_SH_EEESB_SD_Li128ELb0ELb1ELb1ELb0EEENS1_30DynamicPersistentTileSchedulerILi128ELi128ELb1ELb1ELb0EEEEEEEEEvNT_6ParamsE)
        .other          _ZN7cutlass13device_kernelIN5flash19enable_sm80_to_sm89INS1_16FlashAttnFwdSm80INS1_25CollectiveMainloopFwdSm80ILi4ELi1ELb0EN4cute5tupleIJNS5_1CILi128EEENS7_ILi64EEES8_EEELi128ENS_10bfloat16_tEfNS_4arch4Sm80ELb1ELb0ELb0ELb0ELb0ELb0ELb1ELb1EEENS1_21CollectiveEpilogueFwdINS6_IJS8_S8_S9_EEENS6_IJNS7_ILi1EEESH_SH_EEESB_SD_Li128ELb0ELb1ELb1ELb0EEENS1_30DynamicPersistentTileSchedulerILi128ELi128ELb1ELb1ELb0EEEEEEEEEvNT_6ParamsE,@"STO_CUDA_ENTRY STV_DEFAULT"
_ZN7cutlass13device_kernelIN5flash19enable_sm80_to_sm89INS1_16FlashAttnFwdSm80INS1_25CollectiveMainloopFwdSm80ILi4ELi1ELb0EN4cute5tupleIJNS5_1CILi128EEENS7_ILi64EEES8_EEELi128ENS_10bfloat16_tEfNS_4arch4Sm80ELb1ELb0ELb0ELb0ELb0ELb0ELb1ELb1EEENS1_21CollectiveEpilogueFwdINS6_IJS8_S8_S9_EEENS6_IJNS7_ILi1EEESH_SH_EEESB_SD_Li128ELb0ELb1ELb1ELb0EEENS1_30DynamicPersistentTileSchedulerILi128ELi128ELb1ELb1ELb0EEEEEEEEEvNT_6ParamsE:
[----:B------:R-:W-:Y:S01]  /*0000*/  LDC R1, c[0x0][0x37c] ;  /* 0x0000df00ff017b82 */ /* 0x000fe20000000800 */
[----:B------:R-:W-:Y:S05]  /*0010*/  EXIT ;  /* 0x000000000000794d */ /* 0x000fea0003800000 */
.L_x_21:
        /* <DEDUP_REMOVED lines=14> */
.L_x_45:


//--------------------- .text._ZN7cutlass13device_kernelIN5flash19enable_sm80_to_sm89INS1_16FlashAttnFwdSm80INS1_25CollectiveMainloopFwdSm80ILi8ELi1ELb1EN4cute5tupleIJNS5_1CILi128EEENS7_ILi112EEES8_EEELi128ENS_10bfloat16_tEfNS_4arch4Sm80ELb1ELb0ELb0ELb1ELb0ELb0ELb1ELb1EEENS1_21CollectiveEpilogueFwdINS6_IJS8_S8_S9_EEENS6_IJNS7_ILi1EEESH_SH_EEESB_SD_Li256ELb1ELb1ELb1ELb0EEENS1_36VarlenDynamicPersistentTileSchedulerILi128ELi112ELi256ELi256ELb1ELb1ELb0ELb1ELb1ELb1EEEEEEEEEvNT_6ParamsE --------------------------
	.section	.text._ZN7cutlass13device_kernelIN5flash19enable_sm80_to_sm89INS1_16FlashAttnFwdSm80INS1_25CollectiveMainloopFwdSm80ILi8ELi1ELb1EN4cute5tupleIJNS5_1CILi128EEENS7_ILi112EEES8_EEELi128ENS_10bfloat16_tEfNS_4arch4Sm80ELb1ELb0ELb0ELb1ELb0ELb0ELb1ELb1EEENS1_21CollectiveEpilogueFwdINS6_IJS8_S8_S9_EEENS6_IJNS7_ILi1EEESH_SH_EEESB_SD_Li256ELb1ELb1ELb1ELb0EEENS1_36VarlenDynamicPersistentTileSchedulerILi128ELi112ELi256ELi256ELb1ELb1ELb0ELb1ELb1ELb1EEEEEEEEEvNT_6ParamsE,"ax",@progbits
	.align	128
.text._ZN7cutlass13device_kernelIN5flash19enable_sm80_to_sm89INS1_16FlashAttnFwdSm80INS1_25CollectiveMainloopFwdSm80ILi8ELi1ELb1EN4cute5tupleIJNS5_1CILi128EEENS7_ILi112EEES8_EEELi128ENS_10bfloat16_tEfNS_4arch4Sm80ELb1ELb0ELb0ELb1ELb0ELb0ELb1ELb1EEENS1_21CollectiveEpilogueFwdINS6_IJS8_S8_S9_EEENS6_IJNS7_ILi1EEESH_SH_EEESB_SD_Li256ELb1ELb1ELb1ELb0EEENS1_36VarlenDynamicPersistentTileSchedulerILi128ELi112ELi256ELi256ELb1ELb1ELb0ELb1ELb1ELb1EEEEEEEEEvNT_6ParamsE:
        .type           _ZN7cutlass13device_kernelIN5flash19enable_sm80_to_sm89INS1_16FlashAttnFwdSm80INS1_25CollectiveMainloopFwdSm80ILi8ELi1ELb1EN4cute5tupleIJNS5_1CILi128EEENS7_ILi112EEES8_EEELi128ENS_10bfloat16_tEfNS_4arch4Sm80ELb1ELb0ELb0ELb1ELb0ELb0ELb1ELb1EEENS1_21CollectiveEpilogueFwdINS6_IJS8_S8_S9_EEENS6_IJNS7_ILi1EEESH_SH_EEESB_SD_Li256ELb1ELb1ELb1ELb0EEENS1_36VarlenDynamicPersistentTileSchedulerILi128ELi112ELi256ELi256ELb1ELb1ELb0ELb1ELb1ELb1EEEEEEEEEvNT_6ParamsE,@function
        .size           _ZN7cutlass13device_kernelIN5flash19enable_sm80_to_sm89INS1_16FlashAttnFwdSm80INS1_25CollectiveMainloopFwdSm80ILi8ELi1ELb1EN4cute5tupleIJNS5_1CILi128EEENS7_ILi112EEES8_EEELi128ENS_10bfloat16_tEfNS_4arch4Sm80ELb1ELb0ELb0ELb1ELb0ELb0ELb1ELb1EEENS1_21CollectiveEpilogueFwdINS6_IJS8_S8_S9_EEENS6_IJNS7_ILi1EEESH_SH_EEESB_SD_Li256ELb1ELb1ELb1ELb0EEENS1_36VarlenDynamicPersistentTileSchedulerILi128ELi112ELi256ELi256ELb1ELb1ELb0ELb1ELb1ELb1EEEEEEEEEvNT_6ParamsE,(.L_x_46 - _ZN7cutlass13device_kernelIN5flash19enable_sm80_to_sm89INS1_16FlashAttnFwdSm80INS1_25CollectiveMainloopFwdSm80ILi8ELi1ELb1EN4cute5tupleIJNS5_1CILi128EEENS7_ILi112EEES8_EEELi128ENS_10bfloat16_tEfNS_4arch4Sm80ELb1ELb0ELb0ELb1ELb0ELb0ELb1ELb1EEENS1_21CollectiveEpilogueFwdINS6_IJS8_S8_S9_EEENS6_IJNS7_ILi1EEESH_SH_EEESB_SD_Li256ELb1ELb1ELb1ELb0EEENS1_36VarlenDynamicPersistentTileSchedulerILi128ELi112ELi256ELi256ELb1ELb1ELb0ELb1ELb1ELb1EEEEEEEEEvNT_6ParamsE)
        .other          _ZN7cutlass13device_kernelIN5flash19enable_sm80_to_sm89INS1_16FlashAttnFwdSm80INS1_25CollectiveMainloopFwdSm80ILi8ELi1ELb1EN4cute5tupleIJNS5_1CILi128EEENS7_ILi112EEES8_EEELi128ENS_10bfloat16_tEfNS_4arch4Sm80ELb1ELb0ELb0ELb1ELb0ELb0ELb1ELb1EEENS1_21CollectiveEpilogueFwdINS6_IJS8_S8_S9_EEENS6_IJNS7_ILi1EEESH_SH_EEESB_SD_Li256ELb1ELb1ELb1ELb0EEENS1_36VarlenDynamicPersistentTileSchedulerILi128ELi112ELi256ELi256ELb1ELb1ELb0ELb1ELb1ELb1EEEEEEEEEvNT_6ParamsE,@"STO_CUDA_ENTRY STV_DEFAULT"
_ZN7cutlass13device_kernelIN5flash19enable_sm80_to_sm89INS1_16FlashAttnFwdSm80INS1_25CollectiveMainloopFwdSm80ILi8ELi1ELb1EN4cute5tupleIJNS5_1CILi128EEENS7_ILi112EEES8_EEELi128ENS_10bfloat16_tEfNS_4arch4Sm80ELb1ELb0ELb0ELb1ELb0ELb0ELb1ELb1EEENS1_21CollectiveEpilogueFwdINS6_IJS8_S8_S9_EEENS6_IJNS7_ILi1EEESH_SH_EEESB_SD_Li256ELb1ELb1ELb1ELb0EEENS1_36VarlenDynamicPersistentTileSchedulerILi128ELi112ELi256ELi256ELb1ELb1ELb0ELb1ELb1ELb1EEEEEEEEEvNT_6ParamsE:
[----:B------:R-:W-:Y:S01]  /*0000*/  LDC R1, c[0x0][0x37c] ;  /* 0x0000df00ff017b82 */ /* 0x000fe20000000800 */
[----:B------:R-:W-:Y:S05]  /*0010*/  EXIT ;  /* 0x000000000000794d */ /* 0x000fea0003800000 */
.L_x_22:
        /* <DEDUP_REMOVED lines=14> */
.L_x_46:


//--------------------- .text._ZN7cutlass13device_kernelIN5flash19enable_sm80_to_sm89INS1_16FlashAttnFwdSm80INS1_25CollectiveMainloopFwdSm80ILi8ELi1ELb1EN4cute5tupleIJNS5_1CILi128EEENS7_ILi112EEES8_EEELi128ENS_10bfloat16_tEfNS_4arch4Sm80ELb1ELb0ELb0ELb1ELb0ELb1ELb1ELb1EEENS1_21CollectiveEpilogueFwdINS6_IJS8_S8_S9_EEENS6_IJNS7_ILi1EEESH_SH_EEESB_SD_Li256ELb1ELb1ELb1ELb0EEENS1_36VarlenDynamicPersistentTileSchedulerILi128ELi112ELi256ELi256ELb1ELb1ELb0ELb1ELb1ELb1EEEEEEEEEvNT_6ParamsE --------------------------
	.section	.text._ZN7cutlass13device_kernelIN5flash19enable_sm80_to_sm89INS1_16FlashAttnFwdSm80INS1_25CollectiveMainloopFwdSm80ILi8ELi1ELb1EN4cute5tupleIJNS5_1CILi128EEENS7_ILi112EEES8_EEELi128ENS_10bfloat16_tEfNS_4arch4Sm80ELb1ELb0ELb0ELb1ELb0ELb1ELb1ELb1EEENS1_21CollectiveEpilogueFwdINS6_IJS8_S8_S9_EEENS6_IJNS7_ILi1EEESH_SH_EEESB_SD_Li256ELb1ELb1ELb1ELb0EEENS1_36VarlenDynamicPersistentTileSchedulerILi128ELi112ELi256ELi256ELb1ELb1ELb0ELb1ELb1ELb1EEEEEEEEEvNT_6ParamsE,"ax",@progbits
	.align	128
.text._ZN7cutlass13device_kernelIN5flash19enable_sm80_to_sm89INS1_16FlashAttnFwdSm80INS1_25CollectiveMainloopFwdSm80ILi8ELi1ELb1EN4cute5tupleIJNS5_1CILi128EEENS7_ILi112EEES8_EEELi128ENS_10bfloat16_tEfNS_4arch4Sm80ELb1ELb0ELb0ELb1ELb0ELb1ELb1ELb1EEENS1_21CollectiveEpilogueFwdINS6_IJS8_S8_S9_EEENS6_IJNS7_ILi1EEESH_SH_EEESB_SD_Li256ELb1ELb1ELb1ELb0EEENS1_36VarlenDynamicPersistentTileSchedulerILi128ELi112ELi256ELi256ELb1ELb1ELb0ELb1ELb1ELb1EEEEEEEEEvNT_6ParamsE:
        .type           _ZN7cutlass13device_kernelIN5flash19enable_sm80_to_sm89INS1_16FlashAttnFwdSm80INS1_25CollectiveMainloopFwdSm80ILi8ELi1ELb1EN4cute5tupleIJNS5_1CILi128EEENS7_ILi112EEES8_EEELi128ENS_10bfloat16_tEfNS_4arch4Sm80ELb1ELb0ELb0ELb1ELb0ELb1ELb1ELb1EEENS1_21CollectiveEpilogueFwdINS6_IJS8_S8_S9_EEENS6_IJNS7_ILi1EEESH_SH_EEESB_SD_Li256ELb1ELb1ELb1ELb0EEENS1_36VarlenDynamicPersistentTileSchedulerILi128ELi112ELi256ELi256ELb1ELb1ELb0ELb1ELb1ELb1EEEEEEEEEvNT_6ParamsE,@function
        .size           _ZN7cutlass13device_kernelIN5flash19enable_sm80_to_sm89INS1_16FlashAttnFwdSm80INS1_25CollectiveMainloopFwdSm80ILi8ELi1ELb1EN4cute5tupleIJNS5_1CILi128EEENS7_ILi112EEES8_EEELi128ENS_10bfloat16_tEfNS_4arch4Sm80ELb1ELb0ELb0ELb1ELb0ELb1ELb1ELb1EEENS1_21CollectiveEpilogueFwdINS6_IJS8_S8_S9_EEENS6_IJNS7_ILi1EEESH_SH_EEESB_SD_Li256ELb1ELb1ELb1ELb0EEENS1_36VarlenDynamicPersistentTileSchedulerILi128ELi112ELi256ELi256ELb1ELb1ELb0ELb1ELb1ELb1EEEEEEEEEvNT_6ParamsE,(.L_x_47 - _ZN7cutlass13device_kernelIN5flash19enable_sm80_to_sm89INS1_16FlashAttnFwdSm80INS1_25CollectiveMainloopFwdSm80ILi8ELi1ELb1EN4cute5tupleIJNS5_1CILi128EEENS7_ILi112EEES8_EEELi128ENS_10bfloat16_tEfNS_4arch4Sm80ELb1ELb0ELb0ELb1ELb0ELb1ELb1ELb1EEENS1_21CollectiveEpilogueFwdINS6_IJS8_S8_S9_EEENS6_IJNS7_ILi1EEESH_SH_EEESB_SD_Li256ELb1ELb1ELb1ELb0EEENS1_36VarlenDynamicPersistentTileSchedulerILi128ELi112ELi256ELi256ELb1ELb1ELb0ELb1ELb1ELb1EEEEEEEEEvNT_6ParamsE)
        .other          _ZN7cutlass13device_kernelIN5flash19enable_sm80_to_sm89INS1_16FlashAttnFwdSm80INS1_25CollectiveMainloopFwdSm80ILi8ELi1ELb1EN4cute5tupleIJNS5_1CILi128EEENS7_ILi112EEES8_EEELi128ENS_10bfloat16_tEfNS_4arch4Sm80ELb1ELb0ELb0ELb1ELb0ELb1ELb1ELb1EEENS1_21CollectiveEpilogueFwdINS6_IJS8_S8_S9_EEENS6_IJNS7_ILi1EEESH_SH_EEESB_SD_Li256ELb1ELb1ELb1ELb0EEENS1_36VarlenDynamicPersistentTileSchedulerILi128ELi112ELi256ELi256ELb1ELb1ELb0ELb1ELb1ELb1EEEEEEEEEvNT_6ParamsE,@"STO_CUDA_ENTRY STV_DEFAULT"
_ZN7cutlass13device_kernelIN5flash19enable_sm80_to_sm89INS1_16FlashAttnFwdSm80INS1_25CollectiveMainloopFwdSm80ILi8ELi1ELb1EN4cute5tupleIJNS5_1CILi128EEENS7_ILi112EEES8_EEELi128ENS_10bfloat16_tEfNS_4arch4Sm80ELb1ELb0ELb0ELb1ELb0ELb1ELb1ELb1EEENS1_21CollectiveEpilogueFwdINS6_IJS8_S8_S9_EEENS6_IJNS7_ILi1EEESH_SH_EEESB_SD_Li256ELb1ELb1ELb1ELb0EEENS1_36VarlenDynamicPersistentTileSchedulerILi128ELi112ELi256ELi256ELb1ELb1ELb0ELb1ELb1ELb1EEEEEEEEEvNT_6ParamsE:
[----:B------:R-:W-:Y:S01]  /*0000*/  LDC R1, c[0x0][0x37c] ;  /* 0x0000df00ff017b82 */ /* 0x000fe20000000800 */
[----:B------:R-:W-:Y:S05]  /*0010*/  EXIT ;  /* 0x000000000000794d */ /* 0x000fea0003800000 */
.L_x_23:
        /* <DEDUP_REMOVED lines=14> */
.L_x_47:


//--------------------- .nv.shared.reserved.0     --------------------------
	.section	.nv.shared.reserved.0,"aw",@nobits
	.weak		__nv_reservedSMEM_offset_0_alias
	.size		__nv_reservedSMEM_offset_0_alias, 0, 64
	.other		__nv_reservedSMEM_offset_0_alias,@"STO_CUDA_RESERVED_SHARED STV_DEFAULT"
__nv_reservedSMEM_offset_0_alias:
	.zero		0
	.zero		64


//--------------------- .nv.global                --------------------------
	.section	.nv.global,"aw",@nobits
.nv.global:
	.type		_ZN83_INTERNAL_988afcd3_47_flash_fwd_hdim128_bf16_split_softcapall_sm80_cu_49158569_28854cute1_E,@object
	.size		_ZN83_INTERNAL_988afcd3_47_flash_fwd_hdim128_bf16_split_softcapall_sm80_cu_49158569_28854cute1_E,(_ZN83_INTERNAL_988afcd3_47_flash_fwd_hdim128_bf16_split_softcapall_sm80_cu_49158569_28854cuda3std3__45__cpo6cbeginE - _ZN83_INTERNAL_988afcd3_47_flash_fwd_hdim128_bf16_split_softcapall_sm80_cu_49158569_28854cute1_E)
_ZN83_INTERNAL_988afcd3_47_flash_fwd_hdim128_bf16_split_softcapall_sm80_cu_49158569_28854cute1_E:
	.zero		1
	.type		_ZN83_INTERNAL_988afcd3_47_flash_fwd_hdim128_bf16_split_softcapall_sm80_cu_49158569_28854cuda3std3__45__cpo6cbeginE,@object
	.size		_ZN83_INTERNAL_988afcd3_47_flash_fwd_hdim128_bf16_split_softcapall_sm80_cu_49158569_28854cuda3std3__45__cpo6cbeginE,(_ZN83_INTERNAL_988afcd3_47_flash_fwd_hdim128_bf16_split_softcapall_sm80_cu_49158569_28854cuda3std3__48in_placeE - _ZN83_INTERNAL_988afcd3_47_flash_fwd_hdim128_bf16_split_softcapall_sm80_cu_49158569_28854cuda3std3__45__cpo6cbeginE)
_ZN83_INTERNAL_988afcd3_47_flash_fwd_hdim128_bf16_split_softcapall_sm80_cu_49158569_28854cuda3std3__45__cpo6cbeginE:
	.zero		1
	.type		_ZN83_INTERNAL_988afcd3_47_flash_fwd_hdim128_bf16_split_softcapall_sm80_cu_49158569_28854cuda3std3__48in_placeE,@object
	.size		_ZN83_INTERNAL_988afcd3_47_flash_fwd_hdim128_bf16_split_softcapall_sm80_cu_49158569_28854cuda3std3__48in_placeE,(_ZN83_INTERNAL_988afcd3_47_flash_fwd_hdim128_bf16_split_softcapall_sm80_cu_49158569_28854cuda3std6ranges3__45__cpo9iter_moveE - _ZN83_INTERNAL_988afcd3_47_flash_fwd_hdim128_bf16_split_softcapall_sm80_cu_49158569_28854cuda3std3__48in_placeE)
_ZN83_INTERNAL_988afcd3_47_flash_fwd_hdim128_bf16_split_softcapall_sm80_cu_49158569_28854cuda3std3__48in_placeE:
	.zero		1
	.type		_ZN83_INTERNAL_988afcd3_47_flash_fwd_hdim128_bf16_split_softcapall_sm80_cu_49158569_28854cuda3std6ranges3__45__cpo9iter_moveE,@object
	.size		_ZN83_INTERNAL_988afcd3_47_flash_fwd_hdim128_bf16_split_softcapall_sm80_cu_49158569_28854cuda3std6ranges3__45__cpo9iter_moveE,(_ZN83_INTERNAL_988afcd3_47_flash_fwd_hdim128_bf16_split_softcapall_sm80_cu_49158569_28854cuda3std3__45__cpo5beginE - _ZN83_INTERNAL_988afcd3_47_flash_fwd_hdim128_bf16_split_softcapall_sm80_cu_49158569_28854cuda3std6ranges3__45__cpo9iter_moveE)
_ZN83_INTERNAL_988afcd3_47_flash_fwd_hdim128_bf16_split_softcapall_sm80_cu_49158569_28854cuda3std6ranges3__45__cpo9iter_moveE:
	.zero		1
	.type		_ZN83_INTERNAL_988afcd3_47_flash_fwd_hdim128_bf16_split_softcapall_sm80_cu_49158569_28854cuda3std3__45__cpo5beginE,@object
	.size		_ZN83_INTERNAL_988afcd3_47_flash_fwd_hdim128_bf16_split_softcapall_sm80_cu_49158569_28854cuda3std3__45__cpo5beginE,(_ZN83_INTERNAL_988afcd3_47_flash_fwd_hdim128_bf16_split_softcapall_sm80_cu_49158569_28854cuda3std3__485_GLOBAL__N__988afcd3_47_flash_fwd_hdim128_bf16_split_softcapall_sm80_cu_49158569_28856ignoreE - _ZN83_INTERNAL_988afcd3_47_flash_fwd_hdim128_bf16_split_softcapall_sm80_cu_49158569_28854cuda3std3__45__cpo5beginE)
_ZN83_INTERNAL_988afcd3_47_flash_fwd_hdim128_bf16_split_softcapall_sm80_cu_49158569_28854cuda3std3__45__cpo5beginE:
	.zero		1
	.type		_ZN83_INTERNAL_988afcd3_47_flash_fwd_hdim128_bf16_split_softcapall_sm80_cu_49158569_28854cuda3std3__485_GLOBAL__N__988afcd3_47_flash_fwd_hdim128_bf16_split_softcapall_sm80_cu_49158569_28856ignoreE,@object
	.size		_ZN83_INTERNAL_988afcd3_47_flash_fwd_hdim128_bf16_split_softcapall_sm80_cu_49158569_28854cuda3std3__485_GLOBAL__N__988afcd3_47_flash_fwd_hdim128_bf16_split_softcapall_sm80_cu_49158569_28856ignoreE,(_ZN83_INTERNAL_988afcd3_47_flash_fwd_hdim128_bf16_split_softcapall_sm80_cu_49158569_28854cute7productE - _ZN83_INTERNAL_988afcd3_47_flash_fwd_hdim128_bf16_split_softcapall_sm80_cu_49158569_28854cuda3std3__485_GLOBAL__N__988afcd3_47_flash_fwd_hdim128_bf16_split_softcapall_sm80_cu_49158569_28856ignoreE)
_ZN83_INTERNAL_988afcd3_47_flash_fwd_hdim128_bf16_split_softcapall_sm80_cu_49158569_28854cuda3std3__485_GLOBAL__N__988afcd3_47_flash_fwd_hdim128_bf16_split_softcapall_sm80_cu_49158569_28856ignoreE:
	.zero		1
	.type		_ZN83_INTERNAL_988afcd3_47_flash_fwd_hdim128_bf16_split_softcapall_sm80_cu_49158569_28854cute7productE,@object
	.size		_ZN83_INTERNAL_988afcd3_47_flash_fwd_hdim128_bf16_split_softcapall_sm80_cu_49158569_28854cute7productE,(_ZN83_INTERNAL_988afcd3_47_flash_fwd_hdim128_bf16_split_softcapall_sm80_cu_49158569_28854cuda3std3__45__cpo3endE - _ZN83_INTERNAL_988afcd3_47_flash_fwd_hdim128_bf16_split_softcapall_sm80_cu_49158569_28854cute7productE)
_ZN83_INTERNAL_988afcd3_47_flash_fwd_hdim128_bf16_split_softcapall_sm80_cu_49158569_28854cute7productE:
	.zero		1
	.type		_ZN83_INTERNAL_988afcd3_47_flash_fwd_hdim128_bf16_split_softcapall_sm80_cu_49158569_28854cuda3std3__45__cpo3endE,@object
	.size		_ZN83_INTERNAL_988afcd3_47_flash_fwd_hdim128_bf16_split_softcapall_sm80_cu_49158569_28854cuda3std3__45__cpo3endE,(_ZN83_INTERNAL_988afcd3_47_flash_fwd_hdim128_bf16_split_softcapall_sm80_cu_49158569_28854cuda3std3__419piecewise_constructE - _ZN83_INTERNAL_988afcd3_47_flash_fwd_hdim128_bf16_split_softcapall_sm80_cu_49158569_28854cuda3std3__45__cpo3endE)
_ZN83_INTERNAL_988afcd3_47_flash_fwd_hdim128_bf16_split_softcapall_sm80_cu_49158569_28854cuda3std3__45__cpo3endE:
	.zero		1
	.type		_ZN83_INTERNAL_988afcd3_47_flash_fwd_hdim128_bf16_split_softcapall_sm80_cu_49158569_28854cuda3std3__419piecewise_constructE,@object
	.size		_ZN83_INTERNAL_988afcd3_47_flash_fwd_hdim128_bf16_split_softcapall_sm80_cu_49158569_28854cuda3std3__419piecewise_constructE,(_ZN83_INTERNAL_988afcd3_47_flash_fwd_hdim128_bf16_split_softcapall_sm80_cu_49158569_28854cuda3std3__45__cpo4cendE - _ZN83_INTERNAL_988afcd3_47_flash_fwd_hdim128_bf16_split_softcapall_sm80_cu_49158569_28854cuda3std3__419piecewise_constructE)
_ZN83_INTERNAL_988afcd3_47_flash_fwd_hdim128_bf16_split_softcapall_sm80_cu_49158569_28854cuda3std3__419piecewise_constructE:
	.zero		1
	.type		_ZN83_INTERNAL_988afcd3_47_flash_fwd_hdim128_bf16_split_softcapall_sm80_cu_49158569_28854cuda3std3__45__cpo4cendE,@object
	.size		_ZN83_INTERNAL_988afcd3_47_flash_fwd_hdim128_bf16_split_softcapall_sm80_cu_49158569_28854cuda3std3__45__cpo4cendE,(_ZN83_INTERNAL_988afcd3_47_flash_fwd_hdim128_bf16_split_softcapall_sm80_cu_49158569_28854cuda3std6ranges3__45__cpo4swapE - _ZN83_INTERNAL_988afcd3_47_flash_fwd_hdim128_bf16_split_softcapall_sm80_cu_49158569_28854cuda3std3__45__cpo4cendE)
_ZN83_INTERNAL_988afcd3_47_flash_fwd_hdim128_bf16_split_softcapall_sm80_cu_49158569_28854cuda3std3__45__cpo4cendE:
	.zero		1
	.type		_ZN83_INTERNAL_988afcd3_47_flash_fwd_hdim128_bf16_split_softcapall_sm80_cu_49158569_28854cuda3std6ranges3__45__cpo4swapE,@object
	.size		_ZN83_INTERNAL_988afcd3_47_flash_fwd_hdim128_bf16_split_softcapall_sm80_cu_49158569_28854cuda3std6ranges3__45__cpo4swapE,(.L_7 - _ZN83_INTERNAL_988afcd3_47_flash_fwd_hdim128_bf16_split_softcapall_sm80_cu_49158569_28854cuda3std6ranges3__45__cpo4swapE)
_ZN83_INTERNAL_988afcd3_47_flash_fwd_hdim128_bf16_split_softcapall_sm80_cu_49158569_28854cuda3std6ranges3__45__cpo4swapE:
	.zero		1
.L_7:


//--------------------- .nv.constant0._ZN7cutlass13device_kernelIN5flash19enable_sm80_to_sm89INS1_16FlashAttnFwdSm80INS1_25CollectiveMainloopFwdSm80ILi8ELi1ELb1EN4cute5tupleIJNS5_1CILi128EEES8_S8_EEELi128ENS_10bfloat16_tEfNS_4arch4Sm80ELb0ELb0ELb1ELb0ELb0ELb0ELb1ELb1EEENS1_21CollectiveEpilogueFwdIS9_NS6_IJNS7_ILi1EEESF_SF_EEESA_SC_Li256ELb0ELb1ELb1ELb0EEENS1_19SingleTileSchedulerILb0ELb1ELb1ELi128EEEEEEEEEvNT_6ParamsE --------------------------
	.section	.nv.constant0._ZN7cutlass13device_kernelIN5flash19enable_sm80_to_sm89INS1_16FlashAttnFwdSm80INS1_25CollectiveMainloopFwdSm80ILi8ELi1ELb1EN4cute5tupleIJNS5_1CILi128EEES8_S8_EEELi128ENS_10bfloat16_tEfNS_4arch4Sm80ELb0ELb0ELb1ELb0ELb0ELb0ELb1ELb1EEENS1_21CollectiveEpilogueFwdIS9_NS6_IJNS7_ILi1EEESF_SF_EEESA_SC_Li256ELb0ELb1ELb1ELb0EEENS1_19SingleTileSchedulerILb0ELb1ELb1ELi128EEEEEEEEEvNT_6ParamsE,"a",@progbits
	.sectionflags	@""
	.align	4
.nv.constant0._ZN7cutlass13device_kernelIN5flash19enable_sm80_to_sm89INS1_16FlashAttnFwdSm80INS1_25CollectiveMainloopFwdSm80ILi8ELi1ELb1EN4cute5tupleIJNS5_1CILi128EEES8_S8_EEELi128ENS_10bfloat16_tEfNS_4arch4Sm80ELb0ELb0ELb1ELb0ELb0ELb0ELb1ELb1EEENS1_21CollectiveEpilogueFwdIS9_NS6_IJNS7_ILi1EEESF_SF_EEESA_SC_Li256ELb0ELb1ELb1ELb0EEENS1_19SingleTileSchedulerILb0ELb1ELb1ELi128EEEEEEEEEvNT_6ParamsE:
	.zero		1944


//--------------------- .nv.constant0._ZN7cutlass13device_kernelIN5flash19enable_sm80_to_sm89INS1_16FlashAttnFwdSm80INS1_25CollectiveMainloopFwdSm80ILi8ELi1ELb1EN4cute5tupleIJNS5_1CILi128EEENS7_ILi96EEES8_EEELi128ENS_10bfloat16_tEfNS_4arch4Sm80ELb0ELb1ELb1ELb0ELb0ELb0ELb1ELb1EEENS1_21CollectiveEpilogueFwdINS6_IJS8_S8_S9_EEENS6_IJNS7_ILi1EEESH_SH_EEESB_SD_Li256ELb0ELb1ELb1ELb0EEENS1_19SingleTileSchedulerILb0ELb1ELb1ELi128EEEEEEEEEvNT_6ParamsE --------------------------
	.section	.nv.constant0._ZN7cutlass13device_kernelIN5flash19enable_sm80_to_sm89INS1_16FlashAttnFwdSm80INS1_25CollectiveMainloopFwdSm80ILi8ELi1ELb1EN4cute5tupleIJNS5_1CILi128EEENS7_ILi96EEES8_EEELi128ENS_10bfloat16_tEfNS_4arch4Sm80ELb0ELb1ELb1ELb0ELb0ELb0ELb1ELb1EEENS1_21CollectiveEpilogueFwdINS6_IJS8_S8_S9_EEENS6_IJNS7_ILi1EEESH_SH_EEESB_SD_Li256ELb0ELb1ELb1ELb0EEENS1_19SingleTileSchedulerILb0ELb1ELb1ELi128EEEEEEEEEvNT_6ParamsE,"a",@progbits
	.sectionflags	@""
	.align	4
.nv.constant0._ZN7cutlass13device_kernelIN5flash19enable_sm80_to_sm89INS1_16FlashAttnFwdSm80INS1_25CollectiveMainloopFwdSm80ILi8ELi1ELb1EN4cute5tupleIJNS5_1CILi128EEENS7_ILi96EEES8_EEELi128ENS_10bfloat16_tEfNS_4arch4Sm80ELb0ELb1ELb1ELb0ELb0ELb0ELb1ELb1EEENS1_21CollectiveEpilogueFwdINS6_IJS8_S8_S9_EEENS6_IJNS7_ILi1EEESH_SH_EEESB_SD_Li256ELb0ELb1ELb1ELb0EEENS1_19SingleTileSchedulerILb0ELb1ELb1ELi128EEEEEEEEEvNT_6ParamsE:
	.zero		1944


//--------------------- .nv.constant0._ZN7cutlass13device_kernelIN5flash19enable_sm80_to_sm89INS1_16FlashAttnFwdSm80INS1_25CollectiveMainloopFwdSm80ILi8ELi1ELb1EN4cute5tupleIJNS5_1CILi128EEES8_S8_EEELi128ENS_10bfloat16_tEfNS_4arch4Sm80ELb1ELb0ELb1ELb0ELb0ELb0ELb1ELb1EEENS1_21CollectiveEpilogueFwdIS9_NS6_IJNS7_ILi1EEESF_SF_EEESA_SC_Li256ELb0ELb1ELb1ELb0EEENS1_30DynamicPersistentTileSchedulerILi256ELi256ELb1ELb1ELb0EEEEEEEEEvNT_6ParamsE --------------------------
	.section	.nv.constant0._ZN7cutlass13device_kernelIN5flash19enable_sm80_to_sm89INS1_16FlashAttnFwdSm80INS1_25CollectiveMainloopFwdSm80ILi8ELi1ELb1EN4cute5tupleIJNS5_1CILi128EEES8_S8_EEELi128ENS_10bfloat16_tEfNS_4arch4Sm80ELb1ELb0ELb1ELb0ELb0ELb0ELb1ELb1EEENS1_21CollectiveEpilogueFwdIS9_NS6_IJNS7_ILi1EEESF_SF_EEESA_SC_Li256ELb0ELb1ELb1ELb0EEENS1_30DynamicPersistentTileSchedulerILi256ELi256ELb1ELb1ELb0EEEEEEEEEvNT_6ParamsE,"a",@progbits
	.sectionflags	@""
	.align	4
.nv.constant0._ZN7cutlass13device_kernelIN5flash19enable_sm80_to_sm89INS1_16FlashAttnFwdSm80INS1_25CollectiveMainloopFwdSm80ILi8ELi1ELb1EN4cute5tupleIJNS5_1CILi128EEES8_S8_EEELi128ENS_10bfloat16_tEfNS_4arch4Sm80ELb1ELb0ELb1ELb0ELb0ELb0ELb1ELb1EEENS1_21CollectiveEpilogueFwdIS9_NS6_IJNS7_ILi1EEESF_SF_EEESA_SC_Li256ELb0ELb1ELb1ELb0EEENS1_30DynamicPersistentTileSchedulerILi256ELi256ELb1ELb1ELb0EEEEEEEEEvNT_6ParamsE:
	.zero		1960


//--------------------- .nv.constant0._ZN7cutlass13device_kernelIN5flash19enable_sm80_to_sm89INS1_16FlashAttnFwdSm80INS1_25CollectiveMainloopFwdSm80ILi4ELi1ELb0EN4cute5tupleIJNS5_1CILi128EEENS7_ILi64EEES8_EEELi128ENS_10bfloat16_tEfNS_4arch4Sm80ELb0ELb0ELb1ELb0ELb0ELb0ELb1ELb1EEENS1_21CollectiveEpilogueFwdINS6_IJS8_S8_S9_EEENS6_IJNS7_ILi1EEESH_SH_EEESB_SD_Li128ELb0ELb1ELb1ELb0EEENS1_19SingleTileSchedulerILb0ELb1ELb1ELi128EEEEEEEEEvNT_6ParamsE --------------------------
	.section	.nv.constant0._ZN7cutlass13device_kernelIN5flash19enable_sm80_to_sm89INS1_16FlashAttnFwdSm80INS1_25CollectiveMainloopFwdSm80ILi4ELi1ELb0EN4cute5tupleIJNS5_1CILi128EEENS7_ILi64EEES8_EEELi128ENS_10bfloat16_tEfNS_4arch4Sm80ELb0ELb0ELb1ELb0ELb0ELb0ELb1ELb1EEENS1_21CollectiveEpilogueFwdINS6_IJS8_S8_S9_EEENS6_IJNS7_ILi1EEESH_SH_EEESB_SD_Li128ELb0ELb1ELb1ELb0EEENS1_19SingleTileSchedulerILb0ELb1ELb1ELi128EEEEEEEEEvNT_6ParamsE,"a",@progbits
	.sectionflags	@""
	.align	4
.nv.constant0._ZN7cutlass13device_kernelIN5flash19enable_sm80_to_sm89INS1_16FlashAttnFwdSm80INS1_25CollectiveMainloopFwdSm80ILi4ELi1ELb0EN4cute5tupleIJNS5_1CILi128EEENS7_ILi64EEES8_EEELi128ENS_10bfloat16_tEfNS_4arch4Sm80ELb0ELb0ELb1ELb0ELb0ELb0ELb1ELb1EEENS1_21CollectiveEpilogueFwdINS6_IJS8_S8_S9_EEENS6_IJNS7_ILi1EEESH_SH_EEESB_SD_Li128ELb0ELb1ELb1ELb0EEENS1_19SingleTileSchedulerILb0ELb1ELb1ELi128EEEEEEEEEvNT_6ParamsE:
	.zero		1944


//--------------------- .nv.constant0._ZN7cutlass13device_kernelIN5flash19enable_sm80_to_sm89INS1_16FlashAttnFwdSm80INS1_25CollectiveMainloopFwdSm80ILi8ELi1ELb1EN4cute5tupleIJNS5_1CILi128EEENS7_ILi112EEES8_EEELi128ENS_10bfloat16_tEfNS_4arch4Sm80ELb0ELb0ELb1ELb1ELb0ELb0ELb1ELb1EEENS1_21CollectiveEpilogueFwdINS6_IJS8_S8_S9_EEENS6_IJNS7_ILi1EEESH_SH_EEESB_SD_Li256ELb1ELb1ELb1ELb0EEENS1_36VarlenDynamicPersistentTileSchedulerILi128ELi112ELi256ELi256ELb1ELb1ELb0ELb0ELb1ELb1EEEEEEEEEvNT_6ParamsE --------------------------
	.section	.nv.constant0._ZN7cutlass13device_kernelIN5flash19enable_sm80_to_sm89INS1_16FlashAttnFwdSm80INS1_25CollectiveMainloopFwdSm80ILi8ELi1ELb1EN4cute5tupleIJNS5_1CILi128EEENS7_ILi112EEES8_EEELi128ENS_10bfloat16_tEfNS_4arch4Sm80ELb0ELb0ELb1ELb1ELb0ELb0ELb1ELb1EEENS1_21CollectiveEpilogueFwdINS6_IJS8_S8_S9_EEENS6_IJNS7_ILi1EEESH_SH_EEESB_SD_Li256ELb1ELb1ELb1ELb0EEENS1_36VarlenDynamicPersistentTileSchedulerILi128ELi112ELi256ELi256ELb1ELb1ELb0ELb0ELb1ELb1EEEEEEEEEvNT_6ParamsE,"a",@progbits
	.sectionflags	@""
	.align	4
.nv.constant0._ZN7cutlass13device_kernelIN5flash19enable_sm80_to_sm89INS1_16FlashAttnFwdSm80INS1_25CollectiveMainloopFwdSm80ILi8ELi1ELb1EN4cute5tupleIJNS5_1CILi128EEENS7_ILi112EEES8_EEELi128ENS_10bfloat16_tEfNS_4arch4Sm80ELb0ELb0ELb1ELb1ELb0ELb0ELb1ELb1EEENS1_21CollectiveEpilogueFwdINS6_IJS8_S8_S9_EEENS6_IJNS7_ILi1EEESH_SH_EEESB_SD_Li256ELb1ELb1ELb1ELb0EEENS1_36VarlenDynamicPersistentTileSchedulerILi128ELi112ELi256ELi256ELb1ELb1ELb0ELb0ELb1ELb1EEEEEEEEEvNT_6ParamsE:
	.zero		1976


//--------------------- .nv.constant0._ZN7cutlass13device_kernelIN5flash19enable_sm80_to_sm89INS1_16FlashAttnFwdSm80INS1_25CollectiveMainloopFwdSm80ILi8ELi1ELb1EN4cute5tupleIJNS5_1CILi128EEENS7_ILi112EEES8_EEELi128ENS_10bfloat16_tEfNS_4arch4Sm80ELb0ELb0ELb1ELb1ELb0ELb1ELb1ELb1EEENS1_21CollectiveEpilogueFwdINS6_IJS8_S8_S9_EEENS6_IJNS7_ILi1EEESH_SH_EEESB_SD_Li256ELb1ELb1ELb1ELb0EEENS1_36VarlenDynamicPersistentTileSchedulerILi128ELi112ELi256ELi256ELb1ELb1ELb0ELb0ELb1ELb1EEEEEEEEEvNT_6ParamsE --------------------------
	.section	.nv.constant0._ZN7cutlass13device_kernelIN5flash19enable_sm80_to_sm89INS1_16FlashAttnFwdSm80INS1_25CollectiveMainloopFwdSm80ILi8ELi1ELb1EN4cute5tupleIJNS5_1CILi128EEENS7_ILi112EEES8_EEELi128ENS_10bfloat16_tEfNS_4arch4Sm80ELb0ELb0ELb1ELb1ELb0ELb1ELb1ELb1EEENS1_21CollectiveEpilogueFwdINS6_IJS8_S8_S9_EEENS6_IJNS7_ILi1EEESH_SH_EEESB_SD_Li256ELb1ELb1ELb1ELb0EEENS1_36VarlenDynamicPersistentTileSchedulerILi128ELi112ELi256ELi256ELb1ELb1ELb0ELb0ELb1ELb1EEEEEEEEEvNT_6ParamsE,"a",@progbits
	.sectionflags	@""
	.align	4
.nv.constant0._ZN7cutlass13device_kernelIN5flash19enable_sm80_to_sm89INS1_16FlashAttnFwdSm80INS1_25CollectiveMainloopFwdSm80ILi8ELi1ELb1EN4cute5tupleIJNS5_1CILi128EEENS7_ILi112EEES8_EEELi128ENS_10bfloat16_tEfNS_4arch4Sm80ELb0ELb0ELb1ELb1ELb0ELb1ELb1ELb1EEENS1_21CollectiveEpilogueFwdINS6_IJS8_S8_S9_EEENS6_IJNS7_ILi1EEESH_SH_EEESB_SD_Li256ELb1ELb1ELb1ELb0EEENS1_36VarlenDynamicPersistentTileSchedulerILi128ELi112ELi256ELi256ELb1ELb1ELb0ELb0ELb1ELb1EEEEEEEEEvNT_6ParamsE:
	.zero		1976


//--------------------- .nv.constant0._ZN7cutlass13device_kernelIN5flash19enable_sm80_to_sm89INS1_16FlashAttnFwdSm80INS1_25CollectiveMainloopFwdSm80ILi4ELi1ELb0EN4cute5tupleIJNS5_1CILi128EEENS7_ILi48EEES8_EEELi128ENS_10bfloat16_tEfNS_4arch4Sm80ELb0ELb1ELb1ELb0ELb0ELb0ELb1ELb1EEENS1_21CollectiveEpilogueFwdINS6_IJS8_S8_S9_EEENS6_IJNS7_ILi1EEESH_SH_EEESB_SD_Li128ELb0ELb1ELb1ELb0EEENS1_19SingleTileSchedulerILb0ELb1ELb1ELi128EEEEEEEEEvNT_6ParamsE --------------------------
	.section	.nv.constant0._ZN7cutlass13device_kernelIN5flash19enable_sm80_to_sm89INS1_16FlashAttnFwdSm80INS1_25CollectiveMainloopFwdSm80ILi4ELi1ELb0EN4cute5tupleIJNS5_1CILi128EEENS7_ILi48EEES8_EEELi128ENS_10bfloat16_tEfNS_4arch4Sm80ELb0ELb1ELb1ELb0ELb0ELb0ELb1ELb1EEENS1_21CollectiveEpilogueFwdINS6_IJS8_S8_S9_EEENS6_IJNS7_ILi1EEESH_SH_EEESB_SD_Li128ELb0ELb1ELb1ELb0EEENS1_19SingleTileSchedulerILb0ELb1ELb1ELi128EEEEEEEEEvNT_6ParamsE,"a",@progbits
	.sectionflags	@""
	.align	4
.nv.constant0._ZN7cutlass13device_kernelIN5flash19enable_sm80_to_sm89INS1_16FlashAttnFwdSm80INS1_25CollectiveMainloopFwdSm80ILi4ELi1ELb0EN4cute5tupleIJNS5_1CILi128EEENS7_ILi48EEES8_EEELi128ENS_10bfloat16_tEfNS_4arch4Sm80ELb0ELb1ELb1ELb0ELb0ELb0ELb1ELb1EEENS1_21CollectiveEpilogueFwdINS6_IJS8_S8_S9_EEENS6_IJNS7_ILi1EEESH_SH_EEESB_SD_Li128ELb0ELb1ELb1ELb0EEENS1_19SingleTileSchedulerILb0ELb1ELb1ELi128EEEEEEEEEvNT_6ParamsE:
	.zero		1944


//--------------------- .nv.constant0._ZN7cutlass13device_kernelIN5flash19enable_sm80_to_sm89INS1_16FlashAttnFwdSm80INS1_25CollectiveMainloopFwdSm80ILi8ELi1ELb1EN4cute5tupleIJNS5_1CILi128EEENS7_ILi96EEES8_EEELi128ENS_10bfloat16_tEfNS_4arch4Sm80ELb0ELb1ELb1ELb1ELb0ELb0ELb1ELb1EEENS1_21CollectiveEpilogueFwdINS6_IJS8_S8_S9_EEENS6_IJNS7_ILi1EEESH_SH_EEESB_SD_Li256ELb1ELb1ELb1ELb0EEENS1_36VarlenDynamicPersistentTileSchedulerILi128ELi96ELi256ELi256ELb1ELb1ELb0ELb1ELb0ELb1EEEEEEEEEvNT_6ParamsE --------------------------
	.section	.nv.constant0._ZN7cutlass13device_kernelIN5flash19enable_sm80_to_sm89INS1_16FlashAttnFwdSm80INS1_25CollectiveMainloopFwdSm80ILi8ELi1ELb1EN4cute5tupleIJNS5_1CILi128EEENS7_ILi96EEES8_EEELi128ENS_10bfloat16_tEfNS_4arch4Sm80ELb0ELb1ELb1ELb1ELb0ELb0ELb1ELb1EEENS1_21CollectiveEpilogueFwdINS6_IJS8_S8_S9_EEENS6_IJNS7_ILi1EEESH_SH_EEESB_SD_Li256ELb1ELb1ELb1ELb0EEENS1_36VarlenDynamicPersistentTileSchedulerILi128ELi96ELi256ELi256ELb1ELb1ELb0ELb1ELb0ELb1EEEEEEEEEvNT_6ParamsE,"a",@progbits
	.sectionflags	@""
	.align	4
.nv.constant0._ZN7cutlass13device_kernelIN5flash19enable_sm80_to_sm89INS1_16FlashAttnFwdSm80INS1_25CollectiveMainloopFwdSm80ILi8ELi1ELb1EN4cute5tupleIJNS5_1CILi128EEENS7_ILi96EEES8_EEELi128ENS_10bfloat16_tEfNS_4arch4Sm80ELb0ELb1ELb1ELb1ELb0ELb0ELb1ELb1EEENS1_21CollectiveEpilogueFwdINS6_IJS8_S8_S9_EEENS6_IJNS7_ILi1EEESH_SH_EEESB_SD_Li256ELb1ELb1ELb1ELb0EEENS1_36VarlenDynamicPersistentTileSchedulerILi128ELi96ELi256ELi256ELb1ELb1ELb0ELb1ELb0ELb1EEEEEEEEEvNT_6ParamsE:
	.zero		1976


//--------------------- .nv.constant0._ZN7cutlass13device_kernelIN5flash19enable_sm80_to_sm89INS1_16FlashAttnFwdSm80INS1_25CollectiveMainloopFwdSm80ILi8ELi1ELb1EN4cute5tupleIJNS5_1CILi128EEENS7_ILi96EEES8_EEELi128ENS_10bfloat16_tEfNS_4arch4Sm80ELb0ELb1ELb1ELb1ELb0ELb1ELb1ELb1EEENS1_21CollectiveEpilogueFwdINS6_IJS8_S8_S9_EEENS6_IJNS7_ILi1EEESH_SH_EEESB_SD_Li256ELb1ELb1ELb1ELb0EEENS1_36VarlenDynamicPersistentTileSchedulerILi128ELi96ELi256ELi256ELb1ELb1ELb0ELb1ELb0ELb1EEEEEEEEEvNT_6ParamsE --------------------------
	.section	.nv.constant0._ZN7cutlass13device_kernelIN5flash19enable_sm80_to_sm89INS1_16FlashAttnFwdSm80INS1_25CollectiveMainloopFwdSm80ILi8ELi1ELb1EN4cute5tupleIJNS5_1CILi128EEENS7_ILi96EEES8_EEELi128ENS_10bfloat16_tEfNS_4arch4Sm80ELb0ELb1ELb1ELb1ELb0ELb1ELb1ELb1EEENS1_21CollectiveEpilogueFwdINS6_IJS8_S8_S9_EEENS6_IJNS7_ILi1EEESH_SH_EEESB_SD_Li256ELb1ELb1ELb1ELb0EEENS1_36VarlenDynamicPersistentTileSchedulerILi128ELi96ELi256ELi256ELb1ELb1ELb0ELb1ELb0ELb1EEEEEEEEEvNT_6ParamsE,"a",@progbits
	.sectionflags	@""
	.align	4
.nv.constant0._ZN7cutlass13device_kernelIN5flash19enable_sm80_to_sm89INS1_16FlashAttnFwdSm80INS1_25CollectiveMainloopFwdSm80ILi8ELi1ELb1EN4cute5tupleIJNS5_1CILi128EEENS7_ILi96EEES8_EEELi128ENS_10bfloat16_tEfNS_4arch4Sm80ELb0ELb1ELb1ELb1ELb0ELb1ELb1ELb1EEENS1_21CollectiveEpilogueFwdINS6_IJS8_S8_S9_EEENS6_IJNS7_ILi1EEESH_SH_EEESB_SD_Li256ELb1ELb1ELb1ELb0EEENS1_36VarlenDynamicPersistentTileSchedulerILi128ELi96ELi256ELi256ELb1ELb1ELb0ELb1ELb0ELb1EEEEEEEEEvNT_6ParamsE:
	.zero		1976


//--------------------- .nv.constant0._ZN7cutlass13device_kernelIN5flash19enable_sm80_to_sm89INS1_16FlashAttnFwdSm80INS1_25CollectiveMainloopFwdSm80ILi4ELi1ELb0EN4cute5tupleIJNS5_1CILi128EEENS7_ILi64EEES8_EEELi128ENS_10bfloat16_tEfNS_4arch4Sm80ELb1ELb0ELb1ELb0ELb0ELb0ELb1ELb1EEENS1_21CollectiveEpilogueFwdINS6_IJS8_S8_S9_EEENS6_IJNS7_ILi1EEESH_SH_EEESB_SD_Li128ELb0ELb1ELb1ELb0EEENS1_30DynamicPersistentTileSchedulerILi128ELi128ELb1ELb1ELb0EEEEEEEEEvNT_6ParamsE --------------------------
	.section	.nv.constant0._ZN7cutlass13device_kernelIN5flash19enable_sm80_to_sm89INS1_16FlashAttnFwdSm80INS1_25CollectiveMainloopFwdSm80ILi4ELi1ELb0EN4cute5tupleIJNS5_1CILi128EEENS7_ILi64EEES8_EEELi128ENS_10bfloat16_tEfNS_4arch4Sm80ELb1ELb0ELb1ELb0ELb0ELb0ELb1ELb1EEENS1_21CollectiveEpilogueFwdINS6_IJS8_S8_S9_EEENS6_IJNS7_ILi1EEESH_SH_EEESB_SD_Li128ELb0ELb1ELb1ELb0EEENS1_30DynamicPersistentTileSchedulerILi128ELi128ELb1ELb1ELb0EEEEEEEEEvNT_6ParamsE,"a",@progbits
	.sectionflags	@""
	.align	4
.nv.constant0._ZN7cutlass13device_kernelIN5flash19enable_sm80_to_sm89INS1_16FlashAttnFwdSm80INS1_25CollectiveMainloopFwdSm80ILi4ELi1ELb0EN4cute5tupleIJNS5_1CILi128EEENS7_ILi64EEES8_EEELi128ENS_10bfloat16_tEfNS_4arch4Sm80ELb1ELb0ELb1ELb0ELb0ELb0ELb1ELb1EEENS1_21CollectiveEpilogueFwdINS6_IJS8_S8_S9_EEENS6_IJNS7_ILi1EEESH_SH_EEESB_SD_Li128ELb0ELb1ELb1ELb0EEENS1_30DynamicPersistentTileSchedulerILi128ELi128ELb1ELb1ELb0EEEEEEEEEvNT_6ParamsE:
	.zero		1960


//--------------------- .nv.constant0._ZN7cutlass13device_kernelIN5flash19enable_sm80_to_sm89INS1_16FlashAttnFwdSm80INS1_25CollectiveMainloopFwdSm80ILi8ELi1ELb1EN4cute5tupleIJNS5_1CILi128EEENS7_ILi112EEES8_EEELi128ENS_10bfloat16_tEfNS_4arch4Sm80ELb1ELb0ELb1ELb1ELb0ELb0ELb1ELb1EEENS1_21CollectiveEpilogueFwdINS6_IJS8_S8_S9_EEENS6_IJNS7_ILi1EEESH_SH_EEESB_SD_Li256ELb1ELb1ELb1ELb0EEENS1_36VarlenDynamicPersistentTileSchedulerILi128ELi112ELi256ELi256ELb1ELb1ELb0ELb1ELb1ELb1EEEEEEEEEvNT_6ParamsE --------------------------
	.section	.nv.constant0._ZN7cutlass13device_kernelIN5flash19enable_sm80_to_sm89INS1_16FlashAttnFwdSm80INS1_25CollectiveMainloopFwdSm80ILi8ELi1ELb1EN4cute5tupleIJNS5_1CILi128EEENS7_ILi112EEES8_EEELi128ENS_10bfloat16_tEfNS_4arch4Sm80ELb1ELb0ELb1ELb1ELb0ELb0ELb1ELb1EEENS1_21CollectiveEpilogueFwdINS6_IJS8_S8_S9_EEENS6_IJNS7_ILi1EEESH_SH_EEESB_SD_Li256ELb1ELb1ELb1ELb0EEENS1_36VarlenDynamicPersistentTileSchedulerILi128ELi112ELi256ELi256ELb1ELb1ELb0ELb1ELb1ELb1EEEEEEEEEvNT_6ParamsE,"a",@progbits
	.sectionflags	@""
	.align	4
.nv.constant0._ZN7cutlass13device_kernelIN5flash19enable_sm80_to_sm89INS1_16FlashAttnFwdSm80INS1_25CollectiveMainloopFwdSm80ILi8ELi1ELb1EN4cute5tupleIJNS5_1CILi128EEENS7_ILi112EEES8_EEELi128ENS_10bfloat16_tEfNS_4arch4Sm80ELb1ELb0ELb1ELb1ELb0ELb0ELb1ELb1EEENS1_21CollectiveEpilogueFwdINS6_IJS8_S8_S9_EEENS6_IJNS7_ILi1EEESH_SH_EEESB_SD_Li256ELb1ELb1ELb1ELb0EEENS1_36VarlenDynamicPersistentTileSchedulerILi128ELi112ELi256ELi256ELb1ELb1ELb0ELb1ELb1ELb1EEEEEEEEEvNT_6ParamsE:
	.zero		1976


//--------------------- .nv.constant0._ZN7cutlass13device_kernelIN5flash19enable_sm80_to_sm89INS1_16FlashAttnFwdSm80INS1_25CollectiveMainloopFwdSm80ILi8ELi1ELb1EN4cute5tupleIJNS5_1CILi128EEENS7_ILi112EEES8_EEELi128ENS_10bfloat16_tEfNS_4arch4Sm80ELb1ELb0ELb1ELb1ELb0ELb1ELb1ELb1EEENS1_21CollectiveEpilogueFwdINS6_IJS8_S8_S9_EEENS6_IJNS7_ILi1EEESH_SH_EEESB_SD_Li256ELb1ELb1ELb1ELb0EEENS1_36VarlenDynamicPersistentTileSchedulerILi128ELi112ELi256ELi256ELb1ELb1ELb0ELb1ELb1ELb1EEEEEEEEEvNT_6ParamsE --------------------------
	.section	.nv.constant0._ZN7cutlass13device_kernelIN5flash19enable_sm80_to_sm89INS1_16FlashAttnFwdSm80INS1_25CollectiveMainloopFwdSm80ILi8ELi1ELb1EN4cute5tupleIJNS5_1CILi128EEENS7_ILi112EEES8_EEELi128ENS_10bfloat16_tEfNS_4arch4Sm80ELb1ELb0ELb1ELb1ELb0ELb1ELb1ELb1EEENS1_21CollectiveEpilogueFwdINS6_IJS8_S8_S9_EEENS6_IJNS7_ILi1EEESH_SH_EEESB_SD_Li256ELb1ELb1ELb1ELb0EEENS1_36VarlenDynamicPersistentTileSchedulerILi128ELi112ELi256ELi256ELb1ELb1ELb0ELb1ELb1ELb1EEEEEEEEEvNT_6ParamsE,"a",@progbits
	.sectionflags	@""
	.align	4
.nv.constant0._ZN7cutlass13device_kernelIN5flash19enable_sm80_to_sm89INS1_16FlashAttnFwdSm80INS1_25CollectiveMainloopFwdSm80ILi8ELi1ELb1EN4cute5tupleIJNS5_1CILi128EEENS7_ILi112EEES8_EEELi128ENS_10bfloat16_tEfNS_4arch4Sm80ELb1ELb0ELb1ELb1ELb0ELb1ELb1ELb1EEENS1_21CollectiveEpilogueFwdINS6_IJS8_S8_S9_EEENS6_IJNS7_ILi1EEESH_SH_EEESB_SD_Li256ELb1ELb1ELb1ELb0EEENS1_36VarlenDynamicPersistentTileSchedulerILi128ELi112ELi256ELi256ELb1ELb1ELb0ELb1ELb1ELb1EEEEEEEEEvNT_6ParamsE:
	.zero		1976


//--------------------- .nv.constant0._ZN7cutlass13device_kernelIN5flash19enable_sm80_to_sm89INS1_16FlashAttnFwdSm80INS1_25CollectiveMainloopFwdSm80ILi8ELi1ELb1EN4cute5tupleIJNS5_1CILi128EEES8_S8_EEELi128ENS_10bfloat16_tEfNS_4arch4Sm80ELb0ELb0ELb0ELb0ELb0ELb0ELb1ELb1EEENS1_21CollectiveEpilogueFwdIS9_NS6_IJNS7_ILi1EEESF_SF_EEESA_SC_Li256ELb0ELb1ELb1ELb0EEENS1_19SingleTileSchedulerILb0ELb1ELb1ELi128EEEEEEEEEvNT_6ParamsE --------------------------
	.section	.nv.constant0._ZN7cutlass13device_kernelIN5flash19enable_sm80_to_sm89INS1_16FlashAttnFwdSm80INS1_25CollectiveMainloopFwdSm80ILi8ELi1ELb1EN4cute5tupleIJNS5_1CILi128EEES8_S8_EEELi128ENS_10bfloat16_tEfNS_4arch4Sm80ELb0ELb0ELb0ELb0ELb0ELb0ELb1ELb1EEENS1_21CollectiveEpilogueFwdIS9_NS6_IJNS7_ILi1EEESF_SF_EEESA_SC_Li256ELb0ELb1ELb1ELb0EEENS1_19SingleTileSchedulerILb0ELb1ELb1ELi128EEEEEEEEEvNT_6ParamsE,"a",@progbits
	.sectionflags	@""
	.align	4
.nv.constant0._ZN7cutlass13device_kernelIN5flash19enable_sm80_to_sm89INS1_16FlashAttnFwdSm80INS1_25CollectiveMainloopFwdSm80ILi8ELi1ELb1EN4cute5tupleIJNS5_1CILi128EEES8_S8_EEELi128ENS_10bfloat16_tEfNS_4arch4Sm80ELb0ELb0ELb0ELb0ELb0ELb0ELb1ELb1EEENS1_21CollectiveEpilogueFwdIS9_NS6_IJNS7_ILi1EEESF_SF_EEESA_SC_Li256ELb0ELb1ELb1ELb0EEENS1_19SingleTileSchedulerILb0ELb1ELb1ELi128EEEEEEEEEvNT_6ParamsE:
	.zero		1944


//--------------------- .nv.constant0._ZN7cutlass13device_kernelIN5flash19enable_sm80_to_sm89INS1_16FlashAttnFwdSm80INS1_25CollectiveMainloopFwdSm80ILi8ELi1ELb1EN4cute5tupleIJNS5_1CILi128EEENS7_ILi96EEES8_EEELi128ENS_10bfloat16_tEfNS_4arch4Sm80ELb0ELb1ELb0ELb0ELb0ELb0ELb1ELb1EEENS1_21CollectiveEpilogueFwdINS6_IJS8_S8_S9_EEENS6_IJNS7_ILi1EEESH_SH_EEESB_SD_Li256ELb0ELb1ELb1ELb0EEENS1_19SingleTileSchedulerILb0ELb1ELb1ELi128EEEEEEEEEvNT_6ParamsE --------------------------
	.section	.nv.constant0._ZN7cutlass13device_kernelIN5flash19enable_sm80_to_sm89INS1_16FlashAttnFwdSm80INS1_25CollectiveMainloopFwdSm80ILi8ELi1ELb1EN4cute5tupleIJNS5_1CILi128EEENS7_ILi96EEES8_EEELi128ENS_10bfloat16_tEfNS_4arch4Sm80ELb0ELb1ELb0ELb0ELb0ELb0ELb1ELb1EEENS1_21CollectiveEpilogueFwdINS6_IJS8_S8_S9_EEENS6_IJNS7_ILi1EEESH_SH_EEESB_SD_Li256ELb0ELb1ELb1ELb0EEENS1_19SingleTileSchedulerILb0ELb1ELb1ELi128EEEEEEEEEvNT_6ParamsE,"a",@progbits
	.sectionflags	@""
	.align	4
.nv.constant0._ZN7cutlass13device_kernelIN5flash19enable_sm80_to_sm89INS1_16FlashAttnFwdSm80INS1_25CollectiveMainloopFwdSm80ILi8ELi1ELb1EN4cute5tupleIJNS5_1CILi128EEENS7_ILi96EEES8_EEELi128ENS_10bfloat16_tEfNS_4arch4Sm80ELb0ELb1ELb0ELb0ELb0ELb0ELb1ELb1EEENS1_21CollectiveEpilogueFwdINS6_IJS8_S8_S9_EEENS6_IJNS7_ILi1EEESH_SH_EEESB_SD_Li256ELb0ELb1ELb1ELb0EEENS1_19SingleTileSchedulerILb0ELb1ELb1ELi128EEEEEEEEEvNT_6ParamsE:
	.zero		1944


//--------------------- .nv.constant0._ZN7cutlass13device_kernelIN5flash19enable_sm80_to_sm89INS1_16FlashAttnFwdSm80INS1_25CollectiveMainloopFwdSm80ILi8ELi1ELb1EN4cute5tupleIJNS5_1CILi128EEES8_S8_EEELi128ENS_10bfloat16_tEfNS_4arch4Sm80ELb1ELb0ELb0ELb0ELb0ELb0ELb1ELb1EEENS1_21CollectiveEpilogueFwdIS9_NS6_IJNS7_ILi1EEESF_SF_EEESA_SC_Li256ELb0ELb1ELb1ELb0EEENS1_30DynamicPersistentTileSchedulerILi256ELi256ELb1ELb1ELb0EEEEEEEEEvNT_6ParamsE --------------------------
	.section	.nv.constant0._ZN7cutlass13device_kernelIN5flash19enable_sm80_to_sm89INS1_16FlashAttnFwdSm80INS1_25CollectiveMainloopFwdSm80ILi8ELi1ELb1EN4cute5tupleIJNS5_1CILi128EEES8_S8_EEELi128ENS_10bfloat16_tEfNS_4arch4Sm80ELb1ELb0ELb0ELb0ELb0ELb0ELb1ELb1EEENS1_21CollectiveEpilogueFwdIS9_NS6_IJNS7_ILi1EEESF_SF_EEESA_SC_Li256ELb0ELb1ELb1ELb0EEENS1_30DynamicPersistentTileSchedulerILi256ELi256ELb1ELb1ELb0EEEEEEEEEvNT_6ParamsE,"a",@progbits
	.sectionflags	@""
	.align	4
.nv.constant0._ZN7cutlass13device_kernelIN5flash19enable_sm80_to_sm89INS1_16FlashAttnFwdSm80INS1_25CollectiveMainloopFwdSm80ILi8ELi1ELb1EN4cute5tupleIJNS5_1CILi128EEES8_S8_EEELi128ENS_10bfloat16_tEfNS_4arch4Sm80ELb1ELb0ELb0ELb0ELb0ELb0ELb1ELb1EEENS1_21CollectiveEpilogueFwdIS9_NS6_IJNS7_ILi1EEESF_SF_EEESA_SC_Li256ELb0ELb1ELb1ELb0EEENS1_30DynamicPersistentTileSchedulerILi256ELi256ELb1ELb1ELb0EEEEEEEEEvNT_6ParamsE:
	.zero		1960


//--------------------- .nv.constant0._ZN7cutlass13device_kernelIN5flash19enable_sm80_to_sm89INS1_16FlashAttnFwdSm80INS1_25CollectiveMainloopFwdSm80ILi4ELi1ELb0EN4cute5tupleIJNS5_1CILi128EEENS7_ILi64EEES8_EEELi128ENS_10bfloat16_tEfNS_4arch4Sm80ELb0ELb0ELb0ELb0ELb0ELb0ELb1ELb1EEENS1_21CollectiveEpilogueFwdINS6_IJS8_S8_S9_EEENS6_IJNS7_ILi1EEESH_SH_EEESB_SD_Li128ELb0ELb1ELb1ELb0EEENS1_19SingleTileSchedulerILb0ELb1ELb1ELi128EEEEEEEEEvNT_6ParamsE --------------------------
	.section	.nv.constant0._ZN7cutlass13device_kernelIN5flash19enable_sm80_to_sm89INS1_16FlashAttnFwdSm80INS1_25CollectiveMainloopFwdSm80ILi4ELi1ELb0EN4cute5tupleIJNS5_1CILi128EEENS7_ILi64EEES8_EEELi128ENS_10bfloat16_tEfNS_4arch4Sm80ELb0ELb0ELb0ELb0ELb0ELb0ELb1ELb1EEENS1_21CollectiveEpilogueFwdINS6_IJS8_S8_S9_EEENS6_IJNS7_ILi1EEESH_SH_EEESB_SD_Li128ELb0ELb1ELb1ELb0EEENS1_19SingleTileSchedulerILb0ELb1ELb1ELi128EEEEEEEEEvNT_6ParamsE,"a",@progbits
	.sectionflags	@""
	.align	4
.nv.constant0._ZN7cutlass13device_kernelIN5flash19enable_sm80_to_sm89INS1_16FlashAttnFwdSm80INS1_25CollectiveMainloopFwdSm80ILi4ELi1ELb0EN4cute5tupleIJNS5_1CILi128EEENS7_ILi64EEES8_EEELi128ENS_10bfloat16_tEfNS_4arch4Sm80ELb0ELb0ELb0ELb0ELb0ELb0ELb1ELb1EEENS1_21CollectiveEpilogueFwdINS6_IJS8_S8_S9_EEENS6_IJNS7_ILi1EEESH_SH_EEESB_SD_Li128ELb0ELb1ELb1ELb0EEENS1_19SingleTileSchedulerILb0ELb1ELb1ELi128EEEEEEEEEvNT_6ParamsE:
	.zero		1944


//--------------------- .nv.constant0._ZN7cutlass13device_kernelIN5flash19enable_sm80_to_sm89INS1_16FlashAttnFwdSm80INS1_25CollectiveMainloopFwdSm80ILi8ELi1ELb1EN4cute5tupleIJNS5_1CILi128EEENS7_ILi112EEES8_EEELi128ENS_10bfloat16_tEfNS_4arch4Sm80ELb0ELb0ELb0ELb1ELb0ELb0ELb1ELb1EEENS1_21CollectiveEpilogueFwdINS6_IJS8_S8_S9_EEENS6_IJNS7_ILi1EEESH_SH_EEESB_SD_Li256ELb1ELb1ELb1ELb0EEENS1_36VarlenDynamicPersistentTileSchedulerILi128ELi112ELi256ELi256ELb1ELb1ELb0ELb0ELb1ELb1EEEEEEEEEvNT_6ParamsE --------------------------
	.section	.nv.constant0._ZN7cutlass13device_kernelIN5flash19enable_sm80_to_sm89INS1_16FlashAttnFwdSm80INS1_25CollectiveMainloopFwdSm80ILi8ELi1ELb1EN4cute5tupleIJNS5_1CILi128EEENS7_ILi112EEES8_EEELi128ENS_10bfloat16_tEfNS_4arch4Sm80ELb0ELb0ELb0ELb1ELb0ELb0ELb1ELb1EEENS1_21CollectiveEpilogueFwdINS6_IJS8_S8_S9_EEENS6_IJNS7_ILi1EEESH_SH_EEESB_SD_Li256ELb1ELb1ELb1ELb0EEENS1_36VarlenDynamicPersistentTileSchedulerILi128ELi112ELi256ELi256ELb1ELb1ELb0ELb0ELb1ELb1EEEEEEEEEvNT_6ParamsE,"a",@progbits
	.sectionflags	@""
	.align	4
.nv.constant0._ZN7cutlass13device_kernelIN5flash19enable_sm80_to_sm89INS1_16FlashAttnFwdSm80INS1_25CollectiveMainloopFwdSm80ILi8ELi1ELb1EN4cute5tupleIJNS5_1CILi128EEENS7_ILi112EEES8_EEELi128ENS_10bfloat16_tEfNS_4arch4Sm80ELb0ELb0ELb0ELb1ELb0ELb0ELb1ELb1EEENS1_21CollectiveEpilogueFwdINS6_IJS8_S8_S9_EEENS6_IJNS7_ILi1EEESH_SH_EEESB_SD_Li256ELb1ELb1ELb1ELb0EEENS1_36VarlenDynamicPersistentTileSchedulerILi128ELi112ELi256ELi256ELb1ELb1ELb0ELb0ELb1ELb1EEEEEEEEEvNT_6ParamsE:
	.zero		1976


//--------------------- .nv.constant0._ZN7cutlass13device_kernelIN5flash19enable_sm80_to_sm89INS1_16FlashAttnFwdSm80INS1_25CollectiveMainloopFwdSm80ILi8ELi1ELb1EN4cute5tupleIJNS5_1CILi128EEENS7_ILi112EEES8_EEELi128ENS_10bfloat16_tEfNS_4arch4Sm80ELb0ELb0ELb0ELb1ELb0ELb1ELb1ELb1EEENS1_21CollectiveEpilogueFwdINS6_IJS8_S8_S9_EEENS6_IJNS7_ILi1EEESH_SH_EEESB_SD_Li256ELb1ELb1ELb1ELb0EEENS1_36VarlenDynamicPersistentTileSchedulerILi128ELi112ELi256ELi256ELb1ELb1ELb0ELb0ELb1ELb1EEEEEEEEEvNT_6ParamsE --------------------------
	.section	.nv.constant0._ZN7cutlass13device_kernelIN5flash19enable_sm80_to_sm89INS1_16FlashAttnFwdSm80INS1_25CollectiveMainloopFwdSm80ILi8ELi1ELb1EN4cute5tupleIJNS5_1CILi128EEENS7_ILi112EEES8_EEELi128ENS_10bfloat16_tEfNS_4arch4Sm80ELb0ELb0ELb0ELb1ELb0ELb1ELb1ELb1EEENS1_21CollectiveEpilogueFwdINS6_IJS8_S8_S9_EEENS6_IJNS7_ILi1EEESH_SH_EEESB_SD_Li256ELb1ELb1ELb1ELb0EEENS1_36VarlenDynamicPersistentTileSchedulerILi128ELi112ELi256ELi256ELb1ELb1ELb0ELb0ELb1ELb1EEEEEEEEEvNT_6ParamsE,"a",@progbits
	.sectionflags	@""
	.align	4
.nv.constant0._ZN7cutlass13device_kernelIN5flash19enable_sm80_to_sm89INS1_16FlashAttnFwdSm80INS1_25CollectiveMainloopFwdSm80ILi8ELi1ELb1EN4cute5tupleIJNS5_1CILi128EEENS7_ILi112EEES8_EEELi128ENS_10bfloat16_tEfNS_4arch4Sm80ELb0ELb0ELb0ELb1ELb0ELb1ELb1ELb1EEENS1_21CollectiveEpilogueFwdINS6_IJS8_S8_S9_EEENS6_IJNS7_ILi1EEESH_SH_EEESB_SD_Li256ELb1ELb1ELb1ELb0EEENS1_36VarlenDynamicPersistentTileSchedulerILi128ELi112ELi256ELi256ELb1ELb1ELb0ELb0ELb1ELb1EEEEEEEEEvNT_6ParamsE:
	.zero		1976


//--------------------- .nv.constant0._ZN7cutlass13device_kernelIN5flash19enable_sm80_to_sm89INS1_16FlashAttnFwdSm80INS1_25CollectiveMainloopFwdSm80ILi4ELi1ELb0EN4cute5tupleIJNS5_1CILi128EEENS7_ILi48EEES8_EEELi128ENS_10bfloat16_tEfNS_4arch4Sm80ELb0ELb1ELb0ELb0ELb0ELb0ELb1ELb1EEENS1_21CollectiveEpilogueFwdINS6_IJS8_S8_S9_EEENS6_IJNS7_ILi1EEESH_SH_EEESB_SD_Li128ELb0ELb1ELb1ELb0EEENS1_19SingleTileSchedulerILb0ELb1ELb1ELi128EEEEEEEEEvNT_6ParamsE --------------------------
	.section	.nv.constant0._ZN7cutlass13device_kernelIN5flash19enable_sm80_to_sm89INS1_16FlashAttnFwdSm80INS1_25CollectiveMainloopFwdSm80ILi4ELi1ELb0EN4cute5tupleIJNS5_1CILi128EEENS7_ILi48EEES8_EEELi128ENS_10bfloat16_tEfNS_4arch4Sm80ELb0ELb1ELb0ELb0ELb0ELb0ELb1ELb1EEENS1_21CollectiveEpilogueFwdINS6_IJS8_S8_S9_EEENS6_IJNS7_ILi1EEESH_SH_EEESB_SD_Li128ELb0ELb1ELb1ELb0EEENS1_19SingleTileSchedulerILb0ELb1ELb1ELi128EEEEEEEEEvNT_6ParamsE,"a",@progbits
	.sectionflags	@""
	.align	4
.nv.constant0._ZN7cutlass13device_kernelIN5flash19enable_sm80_to_sm89INS1_16FlashAttnFwdSm80INS1_25CollectiveMainloopFwdSm80ILi4ELi1ELb0EN4cute5tupleIJNS5_1CILi128EEENS7_ILi48EEES8_EEELi128ENS_10bfloat16_tEfNS_4arch4Sm80ELb0ELb1ELb0ELb0ELb0ELb0ELb1ELb1EEENS1_21CollectiveEpilogueFwdINS6_IJS8_S8_S9_EEENS6_IJNS7_ILi1EEESH_SH_EEESB_SD_Li128ELb0ELb1ELb1ELb0EEENS1_19SingleTileSchedulerILb0ELb1ELb1ELi128EEEEEEEEEvNT_6ParamsE:
	.zero		1944


//--------------------- .nv.constant0._ZN7cutlass13device_kernelIN5flash19enable_sm80_to_sm89INS1_16FlashAttnFwdSm80INS1_25CollectiveMainloopFwdSm80ILi8ELi1ELb1EN4cute5tupleIJNS5_1CILi128EEENS7_ILi96EEES8_EEELi128ENS_10bfloat16_tEfNS_4arch4Sm80ELb0ELb1ELb0ELb1ELb0ELb0ELb1ELb1EEENS1_21CollectiveEpilogueFwdINS6_IJS8_S8_S9_EEENS6_IJNS7_ILi1EEESH_SH_EEESB_SD_Li256ELb1ELb1ELb1ELb0EEENS1_36VarlenDynamicPersistentTileSchedulerILi128ELi96ELi256ELi256ELb1ELb1ELb0ELb1ELb0ELb1EEEEEEEEEvNT_6ParamsE --------------------------
	.section	.nv.constant0._ZN7cutlass13device_kernelIN5flash19enable_sm80_to_sm89INS1_16FlashAttnFwdSm80INS1_25CollectiveMainloopFwdSm80ILi8ELi1ELb1EN4cute5tupleIJNS5_1CILi128EEENS7_ILi96EEES8_EEELi128ENS_10bfloat16_tEfNS_4arch4Sm80ELb0ELb1ELb0ELb1ELb0ELb0ELb1ELb1EEENS1_21CollectiveEpilogueFwdINS6_IJS8_S8_S9_EEENS6_IJNS7_ILi1EEESH_SH_EEESB_SD_Li256ELb1ELb1ELb1ELb0EEENS1_36VarlenDynamicPersistentTileSchedulerILi128ELi96ELi256ELi256ELb1ELb1ELb0ELb1ELb0ELb1EEEEEEEEEvNT_6ParamsE,"a",@progbits
	.sectionflags	@""
	.align	4
.nv.constant0._ZN7cutlass13device_kernelIN5flash19enable_sm80_to_sm89INS1_16FlashAttnFwdSm80INS1_25CollectiveMainloopFwdSm80ILi8ELi1ELb1EN4cute5tupleIJNS5_1CILi128EEENS7_ILi96EEES8_EEELi128ENS_10bfloat16_tEfNS_4arch4Sm80ELb0ELb1ELb0ELb1ELb0ELb0ELb1ELb1EEENS1_21CollectiveEpilogueFwdINS6_IJS8_S8_S9_EEENS6_IJNS7_ILi1EEESH_SH_EEESB_SD_Li256ELb1ELb1ELb1ELb0EEENS1_36VarlenDynamicPersistentTileSchedulerILi128ELi96ELi256ELi256ELb1ELb1ELb0ELb1ELb0ELb1EEEEEEEEEvNT_6ParamsE:
	.zero		1976


//--------------------- .nv.constant0._ZN7cutlass13device_kernelIN5flash19enable_sm80_to_sm89INS1_16FlashAttnFwdSm80INS1_25CollectiveMainloopFwdSm80ILi8ELi1ELb1EN4cute5tupleIJNS5_1CILi128EEENS7_ILi96EEES8_EEELi128ENS_10bfloat16_tEfNS_4arch4Sm80ELb0ELb1ELb0ELb1ELb0ELb1ELb1ELb1EEENS1_21CollectiveEpilogueFwdINS6_IJS8_S8_S9_EEENS6_IJNS7_ILi1EEESH_SH_EEESB_SD_Li256ELb1ELb1ELb1ELb0EEENS1_36VarlenDynamicPersistentTileSchedulerILi128ELi96ELi256ELi256ELb1ELb1ELb0ELb1ELb0ELb1EEEEEEEEEvNT_6ParamsE --------------------------
	.section	.nv.constant0._ZN7cutlass13device_kernelIN5flash19enable_sm80_to_sm89INS1_16FlashAttnFwdSm80INS1_25CollectiveMainloopFwdSm80ILi8ELi1ELb1EN4cute5tupleIJNS5_1CILi128EEENS7_ILi96EEES8_EEELi128ENS_10bfloat16_tEfNS_4arch4Sm80ELb0ELb1ELb0ELb1ELb0ELb1ELb1ELb1EEENS1_21CollectiveEpilogueFwdINS6_IJS8_S8_S9_EEENS6_IJNS7_ILi1EEESH_SH_EEESB_SD_Li256ELb1ELb1ELb1ELb0EEENS1_36VarlenDynamicPersistentTileSchedulerILi128ELi96ELi256ELi256ELb1ELb1ELb0ELb1ELb0ELb1EEEEEEEEEvNT_6ParamsE,"a",@progbits
	.sectionflags	@""
	.align	4
.nv.constant0._ZN7cutlass13device_kernelIN5flash19enable_sm80_to_sm89INS1_16FlashAttnFwdSm80INS1_25CollectiveMainloopFwdSm80ILi8ELi1ELb1EN4cute5tupleIJNS5_1CILi128EEENS7_ILi96EEES8_EEELi128ENS_10bfloat16_tEfNS_4arch4Sm80ELb0ELb1ELb0ELb1ELb0ELb1ELb1ELb1EEENS1_21CollectiveEpilogueFwdINS6_IJS8_S8_S9_EEENS6_IJNS7_ILi1EEESH_SH_EEESB_SD_Li256ELb1ELb1ELb1ELb0EEENS1_36VarlenDynamicPersistentTileSchedulerILi128ELi96ELi256ELi256ELb1ELb1ELb0ELb1ELb0ELb1EEEEEEEEEvNT_6ParamsE:
	.zero		1976


//--------------------- .nv.constant0._ZN7cutlass13device_kernelIN5flash19enable_sm80_to_sm89INS1_16FlashAttnFwdSm80INS1_25CollectiveMainloopFwdSm80ILi4ELi1ELb0EN4cute5tupleIJNS5_1CILi128EEENS7_ILi64EEES8_EEELi128ENS_10bfloat16_tEfNS_4arch4Sm80ELb1ELb0ELb0ELb0ELb0ELb0ELb1ELb1EEENS1_21CollectiveEpilogueFwdINS6_IJS8_S8_S9_EEENS6_IJNS7_ILi1EEESH_SH_EEESB_SD_Li128ELb0ELb1ELb1ELb0EEENS1_30DynamicPersistentTileSchedulerILi128ELi128ELb1ELb1ELb0EEEEEEEEEvNT_6ParamsE --------------------------
	.section	.nv.constant0._ZN7cutlass13device_kernelIN5flash19enable_sm80_to_sm89INS1_16FlashAttnFwdSm80INS1_25CollectiveMainloopFwdSm80ILi4ELi1ELb0EN4cute5tupleIJNS5_1CILi128EEENS7_ILi64EEES8_EEELi128ENS_10bfloat16_tEfNS_4arch4Sm80ELb1ELb0ELb0ELb0ELb0ELb0ELb1ELb1EEENS1_21CollectiveEpilogueFwdINS6_IJS8_S8_S9_EEENS6_IJNS7_ILi1EEESH_SH_EEESB_SD_Li128ELb0ELb1ELb1ELb0EEENS1_30DynamicPersistentTileSchedulerILi128ELi128ELb1ELb1ELb0EEEEEEEEEvNT_6ParamsE,"a",@progbits
	.sectionflags	@""
	.align	4
.nv.constant0._ZN7cutlass13device_kernelIN5flash19enable_sm80_to_sm89INS1_16FlashAttnFwdSm80INS1_25CollectiveMainloopFwdSm80ILi4ELi1ELb0EN4cute5tupleIJNS5_1CILi128EEENS7_ILi64EEES8_EEELi128ENS_10bfloat16_tEfNS_4arch4Sm80ELb1ELb0ELb0ELb0ELb0ELb0ELb1ELb1EEENS1_21CollectiveEpilogueFwdINS6_IJS8_S8_S9_EEENS6_IJNS7_ILi1EEESH_SH_EEESB_SD_Li128ELb0ELb1ELb1ELb0EEENS1_30DynamicPersistentTileSchedulerILi128ELi128ELb1ELb1ELb0EEEEEEEEEvNT_6ParamsE:
	.zero		1960


//--------------------- .nv.constant0._ZN7cutlass13device_kernelIN5flash19enable_sm80_to_sm89INS1_16FlashAttnFwdSm80INS1_25CollectiveMainloopFwdSm80ILi8ELi1ELb1EN4cute5tupleIJNS5_1CILi128EEENS7_ILi112EEES8_EEELi128ENS_10bfloat16_tEfNS_4arch4Sm80ELb1ELb0ELb0ELb1ELb0ELb0ELb1ELb1EEENS1_21CollectiveEpilogueFwdINS6_IJS8_S8_S9_EEENS6_IJNS7_ILi1EEESH_SH_EEESB_SD_Li256ELb1ELb1ELb1ELb0EEENS1_36VarlenDynamicPersistentTileSchedulerILi128ELi112ELi256ELi256ELb1ELb1ELb0ELb1ELb1ELb1EEEEEEEEEvNT_6ParamsE --------------------------
	.section	.nv.constant0._ZN7cutlass13device_kernelIN5flash19enable_sm80_to_sm89INS1_16FlashAttnFwdSm80INS1_25CollectiveMainloopFwdSm80ILi8ELi1ELb1EN4cute5tupleIJNS5_1CILi128EEENS7_ILi112EEES8_EEELi128ENS_10bfloat16_tEfNS_4arch4Sm80ELb1ELb0ELb0ELb1ELb0ELb0ELb1ELb1EEENS1_21CollectiveEpilogueFwdINS6_IJS8_S8_S9_EEENS6_IJNS7_ILi1EEESH_SH_EEESB_SD_Li256ELb1ELb1ELb1ELb0EEENS1_36VarlenDynamicPersistentTileSchedulerILi128ELi112ELi256ELi256ELb1ELb1ELb0ELb1ELb1ELb1EEEEEEEEEvNT_6ParamsE,"a",@progbits
	.sectionflags	@""
	.align	4
.nv.constant0._ZN7cutlass13device_kernelIN5flash19enable_sm80_to_sm89INS1_16FlashAttnFwdSm80INS1_25CollectiveMainloopFwdSm80ILi8ELi1ELb1EN4cute5tupleIJNS5_1CILi128EEENS7_ILi112EEES8_EEELi128ENS_10bfloat16_tEfNS_4arch4Sm80ELb1ELb0ELb0ELb1ELb0ELb0ELb1ELb1EEENS1_21CollectiveEpilogueFwdINS6_IJS8_S8_S9_EEENS6_IJNS7_ILi1EEESH_SH_EEESB_SD_Li256ELb1ELb1ELb1ELb0EEENS1_36VarlenDynamicPersistentTileSchedulerILi128ELi112ELi256ELi256ELb1ELb1ELb0ELb1ELb1ELb1EEEEEEEEEvNT_6ParamsE:
	.zero		1976


//--------------------- .nv.constant0._ZN7cutlass13device_kernelIN5flash19enable_sm80_to_sm89INS1_16FlashAttnFwdSm80INS1_25CollectiveMainloopFwdSm80ILi8ELi1ELb1EN4cute5tupleIJNS5_1CILi128EEENS7_ILi112EEES8_EEELi128ENS_10bfloat16_tEfNS_4arch4Sm80ELb1ELb0ELb0ELb1ELb0ELb1ELb1ELb1EEENS1_21CollectiveEpilogueFwdINS6_IJS8_S8_S9_EEENS6_IJNS7_ILi1EEESH_SH_EEESB_SD_Li256ELb1ELb1ELb1ELb0EEENS1_36VarlenDynamicPersistentTileSchedulerILi128ELi112ELi256ELi256ELb1ELb1ELb0ELb1ELb1ELb1EEEEEEEEEvNT_6ParamsE --------------------------
	.section	.nv.constant0._ZN7cutlass13device_kernelIN5flash19enable_sm80_to_sm89INS1_16FlashAttnFwdSm80INS1_25CollectiveMainloopFwdSm80ILi8ELi1ELb1EN4cute5tupleIJNS5_1CILi128EEENS7_ILi112EEES8_EEELi128ENS_10bfloat16_tEfNS_4arch4Sm80ELb1ELb0ELb0ELb1ELb0ELb1ELb1ELb1EEENS1_21CollectiveEpilogueFwdINS6_IJS8_S8_S9_EEENS6_IJNS7_ILi1EEESH_SH_EEESB_SD_Li256ELb1ELb1ELb1ELb0EEENS1_36VarlenDynamicPersistentTileSchedulerILi128ELi112ELi256ELi256ELb1ELb1ELb0ELb1ELb1ELb1EEEEEEEEEvNT_6ParamsE,"a",@progbits
	.sectionflags	@""
	.align	4
.nv.constant0._ZN7cutlass13device_kernelIN5flash19enable_sm80_to_sm89INS1_16FlashAttnFwdSm80INS1_25CollectiveMainloopFwdSm80ILi8ELi1ELb1EN4cute5tupleIJNS5_1CILi128EEENS7_ILi112EEES8_EEELi128ENS_10bfloat16_tEfNS_4arch4Sm80ELb1ELb0ELb0ELb1ELb0ELb1ELb1ELb1EEENS1_21CollectiveEpilogueFwdINS6_IJS8_S8_S9_EEENS6_IJNS7_ILi1EEESH_SH_EEESB_SD_Li256ELb1ELb1ELb1ELb0EEENS1_36VarlenDynamicPersistentTileSchedulerILi128ELi112ELi256ELi256ELb1ELb1ELb0ELb1ELb1ELb1EEEEEEEEEvNT_6ParamsE:
	.zero		1976


//--------------------- SYMBOLS --------------------------

	.type		.nv.reservedSmem.offset0,@object
	.size		.nv.reservedSmem.offset0,0x4
